//
// Generated by NVIDIA NVVM Compiler
//
// Compiler Build ID: CL-36424714
// Cuda compilation tools, release 13.0, V13.0.88
// Based on NVVM 20.0.0
//

.version 9.0
.target sm_100
.address_size 64

	// .globl	_Z27wave_kernel_fused_optimizedPfPKfS1_S1_S1_S1_iiiiiiiiiiiiifffffffffff
// _ZZ27wave_kernel_fused_optimizedPfPKfS1_S1_S1_S1_iiiiiiiiiiiiifffffffffffE4s_u0 has been demoted
// _ZZ27wave_kernel_fused_optimizedPfPKfS1_S1_S1_S1_iiiiiiiiiiiiifffffffffffE3s_m has been demoted

.visible .entry _Z27wave_kernel_fused_optimizedPfPKfS1_S1_S1_S1_iiiiiiiiiiiiifffffffffff(
	.param .u64 .ptr .align 1 _Z27wave_kernel_fused_optimizedPfPKfS1_S1_S1_S1_iiiiiiiiiiiiifffffffffff_param_0,
	.param .u64 .ptr .align 1 _Z27wave_kernel_fused_optimizedPfPKfS1_S1_S1_S1_iiiiiiiiiiiiifffffffffff_param_1,
	.param .u64 .ptr .align 1 _Z27wave_kernel_fused_optimizedPfPKfS1_S1_S1_S1_iiiiiiiiiiiiifffffffffff_param_2,
	.param .u64 .ptr .align 1 _Z27wave_kernel_fused_optimizedPfPKfS1_S1_S1_S1_iiiiiiiiiiiiifffffffffff_param_3,
	.param .u64 .ptr .align 1 _Z27wave_kernel_fused_optimizedPfPKfS1_S1_S1_S1_iiiiiiiiiiiiifffffffffff_param_4,
	.param .u64 .ptr .align 1 _Z27wave_kernel_fused_optimizedPfPKfS1_S1_S1_S1_iiiiiiiiiiiiifffffffffff_param_5,
	.param .u32 _Z27wave_kernel_fused_optimizedPfPKfS1_S1_S1_S1_iiiiiiiiiiiiifffffffffff_param_6,
	.param .u32 _Z27wave_kernel_fused_optimizedPfPKfS1_S1_S1_S1_iiiiiiiiiiiiifffffffffff_param_7,
	.param .u32 _Z27wave_kernel_fused_optimizedPfPKfS1_S1_S1_S1_iiiiiiiiiiiiifffffffffff_param_8,
	.param .u32 _Z27wave_kernel_fused_optimizedPfPKfS1_S1_S1_S1_iiiiiiiiiiiiifffffffffff_param_9,
	.param .u32 _Z27wave_kernel_fused_optimizedPfPKfS1_S1_S1_S1_iiiiiiiiiiiiifffffffffff_param_10,
	.param .u32 _Z27wave_kernel_fused_optimizedPfPKfS1_S1_S1_S1_iiiiiiiiiiiiifffffffffff_param_11,
	.param .u32 _Z27wave_kernel_fused_optimizedPfPKfS1_S1_S1_S1_iiiiiiiiiiiiifffffffffff_param_12,
	.param .u32 _Z27wave_kernel_fused_optimizedPfPKfS1_S1_S1_S1_iiiiiiiiiiiiifffffffffff_param_13,
	.param .u32 _Z27wave_kernel_fused_optimizedPfPKfS1_S1_S1_S1_iiiiiiiiiiiiifffffffffff_param_14,
	.param .u32 _Z27wave_kernel_fused_optimizedPfPKfS1_S1_S1_S1_iiiiiiiiiiiiifffffffffff_param_15,
	.param .u32 _Z27wave_kernel_fused_optimizedPfPKfS1_S1_S1_S1_iiiiiiiiiiiiifffffffffff_param_16,
	.param .u32 _Z27wave_kernel_fused_optimizedPfPKfS1_S1_S1_S1_iiiiiiiiiiiiifffffffffff_param_17,
	.param .u32 _Z27wave_kernel_fused_optimizedPfPKfS1_S1_S1_S1_iiiiiiiiiiiiifffffffffff_param_18,
	.param .f32 _Z27wave_kernel_fused_optimizedPfPKfS1_S1_S1_S1_iiiiiiiiiiiiifffffffffff_param_19,
	.param .f32 _Z27wave_kernel_fused_optimizedPfPKfS1_S1_S1_S1_iiiiiiiiiiiiifffffffffff_param_20,
	.param .f32 _Z27wave_kernel_fused_optimizedPfPKfS1_S1_S1_S1_iiiiiiiiiiiiifffffffffff_param_21,
	.param .f32 _Z27wave_kernel_fused_optimizedPfPKfS1_S1_S1_S1_iiiiiiiiiiiiifffffffffff_param_22,
	.param .f32 _Z27wave_kernel_fused_optimizedPfPKfS1_S1_S1_S1_iiiiiiiiiiiiifffffffffff_param_23,
	.param .f32 _Z27wave_kernel_fused_optimizedPfPKfS1_S1_S1_S1_iiiiiiiiiiiiifffffffffff_param_24,
	.param .f32 _Z27wave_kernel_fused_optimizedPfPKfS1_S1_S1_S1_iiiiiiiiiiiiifffffffffff_param_25,
	.param .f32 _Z27wave_kernel_fused_optimizedPfPKfS1_S1_S1_S1_iiiiiiiiiiiiifffffffffff_param_26,
	.param .f32 _Z27wave_kernel_fused_optimizedPfPKfS1_S1_S1_S1_iiiiiiiiiiiiifffffffffff_param_27,
	.param .f32 _Z27wave_kernel_fused_optimizedPfPKfS1_S1_S1_S1_iiiiiiiiiiiiifffffffffff_param_28,
	.param .f32 _Z27wave_kernel_fused_optimizedPfPKfS1_S1_S1_S1_iiiiiiiiiiiiifffffffffff_param_29
)
{
	.reg .pred 	%p<86>;
	.reg .b32 	%r<110>;
	.reg .b32 	%f<165>;
	.reg .b64 	%rd<42>;
	// demoted variable
	.shared .align 4 .b8 _ZZ27wave_kernel_fused_optimizedPfPKfS1_S1_S1_S1_iiiiiiiiiiiiifffffffffffE4s_u0[7680];
	// demoted variable
	.shared .align 4 .b8 _ZZ27wave_kernel_fused_optimizedPfPKfS1_S1_S1_S1_iiiiiiiiiiiiifffffffffffE3s_m[2048];
	ld.param.u64 	%rd7, [_Z27wave_kernel_fused_optimizedPfPKfS1_S1_S1_S1_iiiiiiiiiiiiifffffffffff_param_1];
	ld.param.u64 	%rd10, [_Z27wave_kernel_fused_optimizedPfPKfS1_S1_S1_S1_iiiiiiiiiiiiifffffffffff_param_2];
	ld.param.u64 	%rd9, [_Z27wave_kernel_fused_optimizedPfPKfS1_S1_S1_S1_iiiiiiiiiiiiifffffffffff_param_4];
	ld.param.u64 	%rd11, [_Z27wave_kernel_fused_optimizedPfPKfS1_S1_S1_S1_iiiiiiiiiiiiifffffffffff_param_5];
	ld.param.u32 	%r35, [_Z27wave_kernel_fused_optimizedPfPKfS1_S1_S1_S1_iiiiiiiiiiiiifffffffffff_param_6];
	ld.param.u32 	%r36, [_Z27wave_kernel_fused_optimizedPfPKfS1_S1_S1_S1_iiiiiiiiiiiiifffffffffff_param_7];
	ld.param.u32 	%r37, [_Z27wave_kernel_fused_optimizedPfPKfS1_S1_S1_S1_iiiiiiiiiiiiifffffffffff_param_8];
	ld.param.u32 	%r38, [_Z27wave_kernel_fused_optimizedPfPKfS1_S1_S1_S1_iiiiiiiiiiiiifffffffffff_param_9];
	ld.param.u32 	%r39, [_Z27wave_kernel_fused_optimizedPfPKfS1_S1_S1_S1_iiiiiiiiiiiiifffffffffff_param_10];
	ld.param.u32 	%r47, [_Z27wave_kernel_fused_optimizedPfPKfS1_S1_S1_S1_iiiiiiiiiiiiifffffffffff_param_11];
	ld.param.u32 	%r41, [_Z27wave_kernel_fused_optimizedPfPKfS1_S1_S1_S1_iiiiiiiiiiiiifffffffffff_param_12];
	ld.param.u32 	%r42, [_Z27wave_kernel_fused_optimizedPfPKfS1_S1_S1_S1_iiiiiiiiiiiiifffffffffff_param_13];
	ld.param.u32 	%r43, [_Z27wave_kernel_fused_optimizedPfPKfS1_S1_S1_S1_iiiiiiiiiiiiifffffffffff_param_14];
	ld.param.u32 	%r44, [_Z27wave_kernel_fused_optimizedPfPKfS1_S1_S1_S1_iiiiiiiiiiiiifffffffffff_param_16];
	ld.param.u32 	%r45, [_Z27wave_kernel_fused_optimizedPfPKfS1_S1_S1_S1_iiiiiiiiiiiiifffffffffff_param_17];
	ld.param.u32 	%r46, [_Z27wave_kernel_fused_optimizedPfPKfS1_S1_S1_S1_iiiiiiiiiiiiifffffffffff_param_18];
	ld.param.f32 	%f31, [_Z27wave_kernel_fused_optimizedPfPKfS1_S1_S1_S1_iiiiiiiiiiiiifffffffffff_param_19];
	ld.param.f32 	%f32, [_Z27wave_kernel_fused_optimizedPfPKfS1_S1_S1_S1_iiiiiiiiiiiiifffffffffff_param_20];
	ld.param.f32 	%f33, [_Z27wave_kernel_fused_optimizedPfPKfS1_S1_S1_S1_iiiiiiiiiiiiifffffffffff_param_21];
	ld.param.f32 	%f34, [_Z27wave_kernel_fused_optimizedPfPKfS1_S1_S1_S1_iiiiiiiiiiiiifffffffffff_param_22];
	ld.param.f32 	%f35, [_Z27wave_kernel_fused_optimizedPfPKfS1_S1_S1_S1_iiiiiiiiiiiiifffffffffff_param_23];
	ld.param.f32 	%f36, [_Z27wave_kernel_fused_optimizedPfPKfS1_S1_S1_S1_iiiiiiiiiiiiifffffffffff_param_24];
	ld.param.f32 	%f37, [_Z27wave_kernel_fused_optimizedPfPKfS1_S1_S1_S1_iiiiiiiiiiiiifffffffffff_param_25];
	ld.param.f32 	%f38, [_Z27wave_kernel_fused_optimizedPfPKfS1_S1_S1_S1_iiiiiiiiiiiiifffffffffff_param_26];
	ld.param.f32 	%f39, [_Z27wave_kernel_fused_optimizedPfPKfS1_S1_S1_S1_iiiiiiiiiiiiifffffffffff_param_27];
	ld.param.f32 	%f40, [_Z27wave_kernel_fused_optimizedPfPKfS1_S1_S1_S1_iiiiiiiiiiiiifffffffffff_param_28];
	ld.param.f32 	%f41, [_Z27wave_kernel_fused_optimizedPfPKfS1_S1_S1_S1_iiiiiiiiiiiiifffffffffff_param_29];
	cvta.to.global.u64 	%rd1, %rd9;
	cvta.to.global.u64 	%rd2, %rd11;
	cvta.to.global.u64 	%rd3, %rd10;
	mov.u32 	%r1, %tid.x;
	mov.u32 	%r2, %tid.y;
	mov.u32 	%r3, %tid.z;
	mov.u32 	%r48, %ctaid.x;
	shl.b32 	%r49, %r48, 4;
	add.s32 	%r50, %r49, %r1;
	add.s32 	%r4, %r50, %r39;
	mov.u32 	%r51, %ctaid.y;
	shl.b32 	%r52, %r51, 3;
	add.s32 	%r53, %r52, %r2;
	add.s32 	%r54, %r53, %r41;
	mov.u32 	%r55, %ctaid.z;
	shl.b32 	%r56, %r55, 2;
	add.s32 	%r57, %r56, %r3;
	add.s32 	%r6, %r57, %r43;
	setp.gt.s32 	%p7, %r4, %r38;
	setp.gt.s32 	%p8, %r54, %r47;
	or.pred  	%p9, %p7, %p8;
	setp.gt.s32 	%p10, %r6, %r42;
	or.pred  	%p11, %p9, %p10;
	@%p11 bra 	$L__BB0_34;
	add.s32 	%r58, %r4, 4;
	mad.lo.s32 	%r59, %r44, %r58, %r54;
	add.s32 	%r60, %r59, 4;
	mad.lo.s32 	%r61, %r60, %r45, %r6;
	add.s32 	%r7, %r61, 4;
	mul.lo.s32 	%r8, %r45, %r44;
	setp.gt.u32 	%p12, %r1, 15;
	setp.gt.u32 	%p13, %r2, 7;
	or.pred  	%p14, %p12, %p13;
	setp.gt.u32 	%p15, %r3, 3;
	mov.u32 	%r63, _ZZ27wave_kernel_fused_optimizedPfPKfS1_S1_S1_S1_iiiiiiiiiiiiifffffffffffE4s_u0;
	mad.lo.s32 	%r64, %r3, 960, %r63;
	mad.lo.s32 	%r65, %r2, 80, %r64;
	shl.b32 	%r66, %r1, 2;
	add.s32 	%r67, %r65, %r66;
	add.s32 	%r9, %r67, 2080;
	shl.b32 	%r68, %r3, 9;
	mov.u32 	%r69, _ZZ27wave_kernel_fused_optimizedPfPKfS1_S1_S1_S1_iiiiiiiiiiiiifffffffffffE3s_m;
	add.s32 	%r70, %r69, %r68;
	shl.b32 	%r71, %r2, 6;
	add.s32 	%r72, %r70, %r71;
	add.s32 	%r10, %r72, %r66;
	or.pred  	%p16, %p15, %p14;
	@%p16 bra 	$L__BB0_3;
	ld.param.u64 	%rd41, [_Z27wave_kernel_fused_optimizedPfPKfS1_S1_S1_S1_iiiiiiiiiiiiifffffffffff_param_3];
	mul.wide.s32 	%rd12, %r7, 4;
	add.s64 	%rd13, %rd3, %rd12;
	ld.global.nc.f32 	%f42, [%rd13];
	st.shared.f32 	[%r9+8], %f42;
	cvta.to.global.u64 	%rd14, %rd41;
	add.s64 	%rd15, %rd14, %rd12;
	ld.global.nc.f32 	%f43, [%rd15];
	st.shared.f32 	[%r10], %f43;
$L__BB0_3:
	setp.gt.u32 	%p17, %r1, 1;
	add.s32 	%r73, %r4, -2;
	setp.lt.s32 	%p18, %r73, %r39;
	or.pred  	%p19, %p17, %p18;
	@%p19 bra 	$L__BB0_5;
	shl.b32 	%r74, %r8, 1;
	sub.s32 	%r75, %r7, %r74;
	mul.wide.s32 	%rd16, %r75, 4;
	add.s64 	%rd17, %rd3, %rd16;
	ld.global.nc.f32 	%f44, [%rd17];
	st.shared.f32 	[%r9], %f44;
$L__BB0_5:
	setp.lt.u32 	%p20, %r1, 14;
	add.s32 	%r76, %r4, 2;
	setp.gt.s32 	%p21, %r76, %r38;
	or.pred  	%p22, %p20, %p21;
	@%p22 bra 	$L__BB0_7;
	shl.b32 	%r77, %r8, 1;
	add.s32 	%r78, %r7, %r77;
	mul.wide.s32 	%rd18, %r78, 4;
	add.s64 	%rd19, %rd3, %rd18;
	ld.global.nc.f32 	%f45, [%rd19];
	st.shared.f32 	[%r9+16], %f45;
$L__BB0_7:
	setp.gt.u32 	%p23, %r2, 1;
	add.s32 	%r79, %r54, -2;
	setp.lt.s32 	%p24, %r79, %r41;
	or.pred  	%p25, %p23, %p24;
	@%p25 bra 	$L__BB0_9;
	shl.b32 	%r80, %r45, 1;
	sub.s32 	%r81, %r7, %r80;
	mul.wide.s32 	%rd20, %r81, 4;
	add.s64 	%rd21, %rd3, %rd20;
	ld.global.nc.f32 	%f46, [%rd21];
	st.shared.f32 	[%r9+-152], %f46;
$L__BB0_9:
	setp.lt.u32 	%p26, %r2, 6;
	add.s32 	%r82, %r54, 2;
	setp.gt.s32 	%p27, %r82, %r47;
	or.pred  	%p28, %p26, %p27;
	@%p28 bra 	$L__BB0_11;
	shl.b32 	%r83, %r45, 1;
	add.s32 	%r84, %r7, %r83;
	mul.wide.s32 	%rd22, %r84, 4;
	add.s64 	%rd23, %rd3, %rd22;
	ld.global.nc.f32 	%f47, [%rd23];
	st.shared.f32 	[%r9+168], %f47;
$L__BB0_11:
	setp.gt.u32 	%p29, %r3, 1;
	add.s32 	%r85, %r6, -2;
	setp.lt.s32 	%p30, %r85, %r43;
	or.pred  	%p31, %p29, %p30;
	@%p31 bra 	$L__BB0_13;
	mul.wide.s32 	%rd24, %r7, 4;
	add.s64 	%rd25, %rd3, %rd24;
	ld.global.nc.f32 	%f48, [%rd25+-8];
	st.shared.f32 	[%r9+-1912], %f48;
$L__BB0_13:
	setp.lt.u32 	%p32, %r3, 2;
	add.s32 	%r86, %r6, 2;
	setp.gt.s32 	%p33, %r86, %r42;
	or.pred  	%p34, %p32, %p33;
	@%p34 bra 	$L__BB0_15;
	mul.wide.s32 	%rd26, %r7, 4;
	add.s64 	%rd27, %rd3, %rd26;
	ld.global.nc.f32 	%f49, [%rd27+8];
	st.shared.f32 	[%r9+1928], %f49;
$L__BB0_15:
	bar.sync 	0;
	ld.shared.f32 	%f50, [%r9+8];
	mul.f32 	%f51, %f50, 0fC0200000;
	ld.shared.f32 	%f52, [%r9];
	ld.shared.f32 	%f53, [%r9+16];
	add.f32 	%f54, %f52, %f53;
	mul.f32 	%f55, %f54, 0f3DAAAAAB;
	sub.f32 	%f56, %f51, %f55;
	ld.shared.f32 	%f57, [%r9+4];
	ld.shared.f32 	%f58, [%r9+12];
	add.f32 	%f59, %f57, %f58;
	fma.rn.f32 	%f60, %f59, 0f3FAAAAAB, %f56;
	ld.shared.f32 	%f61, [%r9+-152];
	ld.shared.f32 	%f62, [%r9+168];
	add.f32 	%f63, %f61, %f62;
	mul.f32 	%f64, %f63, 0f3DAAAAAB;
	sub.f32 	%f65, %f51, %f64;
	ld.shared.f32 	%f66, [%r9+-72];
	ld.shared.f32 	%f67, [%r9+88];
	add.f32 	%f68, %f66, %f67;
	fma.rn.f32 	%f69, %f68, 0f3FAAAAAB, %f65;
	ld.shared.f32 	%f70, [%r9+-1912];
	ld.shared.f32 	%f71, [%r9+1928];
	add.f32 	%f72, %f70, %f71;
	mul.f32 	%f73, %f72, 0f3DAAAAAB;
	sub.f32 	%f74, %f51, %f73;
	ld.shared.f32 	%f75, [%r9+-952];
	ld.shared.f32 	%f76, [%r9+968];
	add.f32 	%f77, %f75, %f76;
	fma.rn.f32 	%f78, %f77, 0f3FAAAAAB, %f74;
	ld.shared.f32 	%f1, [%r10];
	mul.f32 	%f79, %f34, %f69;
	fma.rn.f32 	%f80, %f33, %f60, %f79;
	fma.rn.f32 	%f81, %f35, %f78, %f80;
	add.f32 	%f82, %f32, %f32;
	mul.f32 	%f83, %f82, %f50;
	cvta.to.global.u64 	%rd28, %rd7;
	mul.wide.s32 	%rd29, %r7, 4;
	add.s64 	%rd30, %rd28, %rd29;
	ld.global.nc.f32 	%f84, [%rd30];
	mul.f32 	%f85, %f32, %f84;
	sub.f32 	%f86, %f85, %f83;
	mul.f32 	%f87, %f31, %f31;
	mul.f32 	%f88, %f1, %f86;
	sub.f32 	%f89, %f81, %f88;
	mul.f32 	%f90, %f87, %f89;
	div.rn.f32 	%f162, %f90, %f1;
	setp.eq.s64 	%p35, %rd9, 0;
	setp.lt.s32 	%p36, %r36, %r37;
	or.pred  	%p37, %p35, %p36;
	@%p37 bra 	$L__BB0_33;
	add.s32 	%r11, %r4, -4;
	add.s32 	%r12, %r54, -4;
	add.s32 	%r13, %r6, -4;
	mul.lo.s32 	%r14, %r46, %r35;
	sub.s32 	%r87, %r36, %r37;
	and.b32  	%r88, %r87, 1;
	setp.eq.b32 	%p38, %r88, 1;
	mov.u32 	%r106, %r37;
	@%p38 bra 	$L__BB0_22;
	mul.lo.s32 	%r89, %r37, 3;
	mul.wide.s32 	%rd31, %r89, 4;
	add.s64 	%rd32, %rd2, %rd31;
	ld.global.nc.f32 	%f92, [%rd32];
	ld.global.nc.f32 	%f93, [%rd32+4];
	ld.global.nc.f32 	%f94, [%rd32+8];
	sub.f32 	%f95, %f92, %f39;
	div.rn.f32 	%f3, %f95, %f36;
	cvt.rmi.f32.f32 	%f4, %f3;
	cvt.rzi.s32.f32 	%r90, %f4;
	sub.f32 	%f96, %f93, %f40;
	div.rn.f32 	%f5, %f96, %f37;
	cvt.rmi.f32.f32 	%f6, %f5;
	cvt.rzi.s32.f32 	%r91, %f6;
	sub.f32 	%f97, %f94, %f41;
	div.rn.f32 	%f7, %f97, %f38;
	cvt.rmi.f32.f32 	%f8, %f7;
	cvt.rzi.s32.f32 	%r17, %f8;
	setp.lt.s32 	%p40, %r11, %r90;
	add.s32 	%r92, %r90, 1;
	setp.gt.s32 	%p41, %r11, %r92;
	setp.lt.s32 	%p42, %r12, %r91;
	or.pred  	%p43, %p40, %p42;
	mov.pred 	%p83, 0;
	or.pred  	%p44, %p43, %p41;
	@%p44 bra 	$L__BB0_19;
	add.s32 	%r93, %r91, 1;
	setp.le.s32 	%p83, %r12, %r93;
$L__BB0_19:
	setp.lt.s32 	%p45, %r13, %r17;
	not.pred 	%p46, %p83;
	or.pred  	%p47, %p46, %p45;
	add.s32 	%r94, %r17, 1;
	setp.gt.s32 	%p48, %r13, %r94;
	or.pred  	%p49, %p47, %p48;
	@%p49 bra 	$L__BB0_21;
	sub.f32 	%f98, %f3, %f4;
	sub.f32 	%f99, %f5, %f6;
	sub.f32 	%f100, %f7, %f8;
	setp.eq.s32 	%p50, %r11, %r90;
	mov.f32 	%f101, 0f3F800000;
	sub.f32 	%f102, %f101, %f98;
	selp.f32 	%f103, %f102, %f98, %p50;
	setp.eq.s32 	%p51, %r12, %r91;
	sub.f32 	%f104, %f101, %f99;
	selp.f32 	%f105, %f104, %f99, %p51;
	setp.eq.s32 	%p52, %r13, %r17;
	sub.f32 	%f106, %f101, %f100;
	selp.f32 	%f107, %f106, %f100, %p52;
	mul.f32 	%f108, %f103, %f105;
	mul.f32 	%f109, %f108, %f107;
	add.s32 	%r95, %r37, %r14;
	mul.wide.s32 	%rd33, %r95, 4;
	add.s64 	%rd34, %rd1, %rd33;
	ld.global.nc.f32 	%f110, [%rd34];
	mul.f32 	%f111, %f109, 0f3C23D70A;
	mul.f32 	%f112, %f111, %f110;
	div.rn.f32 	%f113, %f112, %f1;
	add.f32 	%f162, %f162, %f113;
$L__BB0_21:
	add.s32 	%r106, %r37, 1;
$L__BB0_22:
	setp.eq.s32 	%p53, %r36, %r37;
	@%p53 bra 	$L__BB0_33;
	sub.s32 	%r109, %r106, %r36;
	add.s32 	%r108, %r106, %r14;
	mul.lo.s32 	%r107, %r106, 3;
$L__BB0_24:
	mul.wide.s32 	%rd35, %r107, 4;
	add.s64 	%rd4, %rd2, %rd35;
	ld.global.nc.f32 	%f114, [%rd4];
	ld.global.nc.f32 	%f115, [%rd4+4];
	ld.global.nc.f32 	%f116, [%rd4+8];
	sub.f32 	%f117, %f114, %f39;
	div.rn.f32 	%f14, %f117, %f36;
	cvt.rmi.f32.f32 	%f15, %f14;
	cvt.rzi.s32.f32 	%r96, %f15;
	sub.f32 	%f118, %f115, %f40;
	div.rn.f32 	%f16, %f118, %f37;
	cvt.rmi.f32.f32 	%f17, %f16;
	cvt.rzi.s32.f32 	%r97, %f17;
	sub.f32 	%f119, %f116, %f41;
	div.rn.f32 	%f18, %f119, %f38;
	cvt.rmi.f32.f32 	%f19, %f18;
	cvt.rzi.s32.f32 	%r28, %f19;
	setp.lt.s32 	%p55, %r11, %r96;
	add.s32 	%r98, %r96, 1;
	setp.gt.s32 	%p56, %r11, %r98;
	setp.lt.s32 	%p57, %r12, %r97;
	or.pred  	%p58, %p55, %p57;
	mov.pred 	%p84, 0;
	or.pred  	%p59, %p58, %p56;
	@%p59 bra 	$L__BB0_26;
	add.s32 	%r99, %r97, 1;
	setp.le.s32 	%p84, %r12, %r99;
$L__BB0_26:
	setp.lt.s32 	%p60, %r13, %r28;
	not.pred 	%p61, %p84;
	or.pred  	%p62, %p61, %p60;
	add.s32 	%r100, %r28, 1;
	setp.gt.s32 	%p63, %r13, %r100;
	mul.wide.s32 	%rd36, %r108, 4;
	add.s64 	%rd5, %rd1, %rd36;
	or.pred  	%p64, %p62, %p63;
	@%p64 bra 	$L__BB0_28;
	sub.f32 	%f120, %f14, %f15;
	sub.f32 	%f121, %f16, %f17;
	sub.f32 	%f122, %f18, %f19;
	setp.eq.s32 	%p65, %r11, %r96;
	mov.f32 	%f123, 0f3F800000;
	sub.f32 	%f124, %f123, %f120;
	selp.f32 	%f125, %f124, %f120, %p65;
	setp.eq.s32 	%p66, %r12, %r97;
	sub.f32 	%f126, %f123, %f121;
	selp.f32 	%f127, %f126, %f121, %p66;
	setp.eq.s32 	%p67, %r13, %r28;
	sub.f32 	%f128, %f123, %f122;
	selp.f32 	%f129, %f128, %f122, %p67;
	mul.f32 	%f130, %f125, %f127;
	mul.f32 	%f131, %f130, %f129;
	ld.global.nc.f32 	%f132, [%rd5];
	mul.f32 	%f133, %f131, 0f3C23D70A;
	mul.f32 	%f134, %f133, %f132;
	div.rn.f32 	%f135, %f134, %f1;
	add.f32 	%f162, %f162, %f135;
$L__BB0_28:
	ld.global.nc.f32 	%f136, [%rd4+12];
	ld.global.nc.f32 	%f137, [%rd4+16];
	ld.global.nc.f32 	%f138, [%rd4+20];
	sub.f32 	%f139, %f136, %f39;
	div.rn.f32 	%f22, %f139, %f36;
	cvt.rmi.f32.f32 	%f23, %f22;
	cvt.rzi.s32.f32 	%r101, %f23;
	sub.f32 	%f140, %f137, %f40;
	div.rn.f32 	%f24, %f140, %f37;
	cvt.rmi.f32.f32 	%f25, %f24;
	cvt.rzi.s32.f32 	%r102, %f25;
	sub.f32 	%f141, %f138, %f41;
	div.rn.f32 	%f26, %f141, %f38;
	cvt.rmi.f32.f32 	%f27, %f26;
	cvt.rzi.s32.f32 	%r31, %f27;
	setp.lt.s32 	%p69, %r11, %r101;
	add.s32 	%r103, %r101, 1;
	setp.gt.s32 	%p70, %r11, %r103;
	setp.lt.s32 	%p71, %r12, %r102;
	or.pred  	%p72, %p69, %p71;
	mov.pred 	%p85, 0;
	or.pred  	%p73, %p72, %p70;
	@%p73 bra 	$L__BB0_30;
	add.s32 	%r104, %r102, 1;
	setp.le.s32 	%p85, %r12, %r104;
$L__BB0_30:
	setp.lt.s32 	%p74, %r13, %r31;
	not.pred 	%p75, %p85;
	or.pred  	%p76, %p75, %p74;
	add.s32 	%r105, %r31, 1;
	setp.gt.s32 	%p77, %r13, %r105;
	or.pred  	%p78, %p76, %p77;
	@%p78 bra 	$L__BB0_32;
	sub.f32 	%f142, %f22, %f23;
	sub.f32 	%f143, %f24, %f25;
	sub.f32 	%f144, %f26, %f27;
	setp.eq.s32 	%p79, %r11, %r101;
	mov.f32 	%f145, 0f3F800000;
	sub.f32 	%f146, %f145, %f142;
	selp.f32 	%f147, %f146, %f142, %p79;
	setp.eq.s32 	%p80, %r12, %r102;
	sub.f32 	%f148, %f145, %f143;
	selp.f32 	%f149, %f148, %f143, %p80;
	setp.eq.s32 	%p81, %r13, %r31;
	sub.f32 	%f150, %f145, %f144;
	selp.f32 	%f151, %f150, %f144, %p81;
	mul.f32 	%f152, %f147, %f149;
	mul.f32 	%f153, %f152, %f151;
	ld.global.nc.f32 	%f154, [%rd5+4];
	mul.f32 	%f155, %f153, 0f3C23D70A;
	mul.f32 	%f156, %f155, %f154;
	div.rn.f32 	%f157, %f156, %f1;
	add.f32 	%f162, %f162, %f157;
$L__BB0_32:
	add.s32 	%r109, %r109, 2;
	add.s32 	%r108, %r108, 2;
	add.s32 	%r107, %r107, 6;
	setp.ne.s32 	%p82, %r109, 1;
	@%p82 bra 	$L__BB0_24;
$L__BB0_33:
	ld.param.u64 	%rd40, [_Z27wave_kernel_fused_optimizedPfPKfS1_S1_S1_S1_iiiiiiiiiiiiifffffffffff_param_0];
	cvta.to.global.u64 	%rd37, %rd40;
	add.s64 	%rd39, %rd37, %rd29;
	st.global.f32 	[%rd39], %f162;
$L__BB0_34:
	ret;

}


// ===== COMPILED SASS (sm_100) =====

	.target	sm_100

	.elftype	@"ET_EXEC"


//--------------------- .note.nv.tkinfo           --------------------------
	.section	.note.nv.tkinfo,"",@"SHT_NOTE"
	.sectionflags	@"SHF_NOTE_NV_TKINFO"
	.tkinfo
        /*0018*/ 	.word	0x00000002
        /*0030*/ 	.string	""
        /*0030*/ 	.string	"ptxas"
        /*0030*/ 	.string	"Cuda compilation tools, release 13.0, V13.0.88"
        /*0030*/ 	.string	"Build cuda_13.0.r13.0/compiler.36424714_0"
        /*0030*/ 	.string	"-arch sm_100 -m 64 "



//--------------------- .note.nv.cuinfo           --------------------------
	.section	.note.nv.cuinfo,"",@"SHT_NOTE"
	.sectionflags	@"SHF_NOTE_NV_CUINFO"
        /*0018*/ 	.short	0x0002
        /*001a*/ 	.short	0x0064
        /*001c*/ 	.short	0x0082
	.zero		2


//--------------------- .nv.info                  --------------------------
	.section	.nv.info,"",@"SHT_CUDA_INFO"
	.align	4


	//----- nvinfo : EIATTR_REGCOUNT
	.align		4
        /*0000*/ 	.byte	0x04, 0x2f
        /*0002*/ 	.short	(.L_1 - .L_0)
	.align		4
.L_0:
        /*0004*/ 	.word	index@(_Z27wave_kernel_fused_optimizedPfPKfS1_S1_S1_S1_iiiiiiiiiiiiifffffffffff)
        /*0008*/ 	.word	0x00000022


	//----- nvinfo : EIATTR_FRAME_SIZE
	.align		4
.L_1:
        /*000c*/ 	.byte	0x04, 0x11
        /*000e*/ 	.short	(.L_3 - .L_2)
	.align		4
.L_2:
        /*0010*/ 	.word	index@($__internal_0_$__cuda_sm3x_div_rn_noftz_f32_slowpath)
        /*0014*/ 	.word	0x00000000


	//----- nvinfo : EIATTR_FRAME_SIZE
	.align		4
.L_3:
        /*0018*/ 	.byte	0x04, 0x11
        /*001a*/ 	.short	(.L_5 - .L_4)
	.align		4
.L_4:
        /*001c*/ 	.word	index@(_Z27wave_kernel_fused_optimizedPfPKfS1_S1_S1_S1_iiiiiiiiiiiiifffffffffff)
        /*0020*/ 	.word	0x00000000


	//----- nvinfo : EIATTR_MIN_STACK_SIZE
	.align		4
.L_5:
        /*0024*/ 	.byte	0x04, 0x12
        /*0026*/ 	.short	(.L_7 - .L_6)
	.align		4
.L_6:
        /*0028*/ 	.word	index@(_Z27wave_kernel_fused_optimizedPfPKfS1_S1_S1_S1_iiiiiiiiiiiiifffffffffff)
        /*002c*/ 	.word	0x00000000
.L_7:


//--------------------- .nv.compat                --------------------------
	.section	.nv.compat,"",@"SHT_CUDA_COMPAT_INFO"
	.align	4
        /*0000*/ 	.byte	0x02, 0x09, 0x00, 0x00, 0x02, 0x02, 0x01, 0x00, 0x02, 0x05, 0x05, 0x00, 0x03, 0x07, 0x01, 0x01
        /*0010*/ 	.byte	0x02, 0x03, 0x00, 0x00, 0x02, 0x06, 0x01, 0x00, 0x04, 0x0b, 0x08, 0x00, 0x01, 0x00, 0x00, 0x00
        /*0020*/ 	.byte	0x00, 0x00, 0x00, 0x00


//--------------------- .nv.info._Z27wave_kernel_fused_optimizedPfPKfS1_S1_S1_S1_iiiiiiiiiiiiifffffffffff --------------------------
	.section	.nv.info._Z27wave_kernel_fused_optimizedPfPKfS1_S1_S1_S1_iiiiiiiiiiiiifffffffffff,"",@"SHT_CUDA_INFO"
	.sectionflags	@""
	.align	4


	//----- nvinfo : EIATTR_CUDA_API_VERSION
	.align		4
        /*0000*/ 	.byte	0x04, 0x37
        /*0002*/ 	.short	(.L_9 - .L_8)
.L_8:
        /*0004*/ 	.word	0x00000082


	//----- nvinfo : EIATTR_KPARAM_INFO
	.align		4
.L_9:
        /*0008*/ 	.byte	0x04, 0x17
        /*000a*/ 	.short	(.L_11 - .L_10)
.L_10:
        /*000c*/ 	.word	0x00000000
        /*0010*/ 	.short	0x001d
        /*0012*/ 	.short	0x008c
        /*0014*/ 	.byte	0x00, 0xf0, 0x11, 0x00


	//----- nvinfo : EIATTR_KPARAM_INFO
	.align		4
.L_11:
        /*0018*/ 	.byte	0x04, 0x17
        /*001a*/ 	.short	(.L_13 - .L_12)
.L_12:
        /*001c*/ 	.word	0x00000000
        /*0020*/ 	.short	0x001c
        /*0022*/ 	.short	0x0088
        /*0024*/ 	.byte	0x00, 0xf0, 0x11, 0x00


	//----- nvinfo : EIATTR_KPARAM_INFO
	.align		4
.L_13:
        /*0028*/ 	.byte	0x04, 0x17
        /*002a*/ 	.short	(.L_15 - .L_14)
.L_14:
        /*002c*/ 	.word	0x00000000
        /*0030*/ 	.short	0x001b
        /*0032*/ 	.short	0x0084
        /*0034*/ 	.byte	0x00, 0xf0, 0x11, 0x00


	//----- nvinfo : EIATTR_KPARAM_INFO
	.align		4
.L_15:
        /*0038*/ 	.byte	0x04, 0x17
        /*003a*/ 	.short	(.L_17 - .L_16)
.L_16:
        /*003c*/ 	.word	0x00000000
        /*0040*/ 	.short	0x001a
        /*0042*/ 	.short	0x0080
        /*0044*/ 	.byte	0x00, 0xf0, 0x11, 0x00


	//----- nvinfo : EIATTR_KPARAM_INFO
	.align		4
.L_17:
        /*0048*/ 	.byte	0x04, 0x17
        /*004a*/ 	.short	(.L_19 - .L_18)
.L_18:
        /*004c*/ 	.word	0x00000000
        /*0050*/ 	.short	0x0019
        /*0052*/ 	.short	0x007c
        /*0054*/ 	.byte	0x00, 0xf0, 0x11, 0x00


	//----- nvinfo : EIATTR_KPARAM_INFO
	.align		4
.L_19:
        /*0058*/ 	.byte	0x04, 0x17
        /*005a*/ 	.short	(.L_21 - .L_20)
.L_20:
        /*005c*/ 	.word	0x00000000
        /*0060*/ 	.short	0x0018
        /*0062*/ 	.short	0x0078
        /*0064*/ 	.byte	0x00, 0xf0, 0x11, 0x00


	//----- nvinfo : EIATTR_KPARAM_INFO
	.align		4
.L_21:
        /*0068*/ 	.byte	0x04, 0x17
        /*006a*/ 	.short	(.L_23 - .L_22)
.L_22:
        /*006c*/ 	.word	0x00000000
        /*0070*/ 	.short	0x0017
        /*0072*/ 	.short	0x0074
        /*0074*/ 	.byte	0x00, 0xf0, 0x11, 0x00


	//----- nvinfo : EIATTR_KPARAM_INFO
	.align		4
.L_23:
        /*0078*/ 	.byte	0x04, 0x17
        /*007a*/ 	.short	(.L_25 - .L_24)
.L_24:
        /*007c*/ 	.word	0x00000000
        /*0080*/ 	.short	0x0016
        /*0082*/ 	.short	0x0070
        /*0084*/ 	.byte	0x00, 0xf0, 0x11, 0x00


	//----- nvinfo : EIATTR_KPARAM_INFO
	.align		4
.L_25:
        /*0088*/ 	.byte	0x04, 0x17
        /*008a*/ 	.short	(.L_27 - .L_26)
.L_26:
        /*008c*/ 	.word	0x00000000
        /*0090*/ 	.short	0x0015
        /*0092*/ 	.short	0x006c
        /*0094*/ 	.byte	0x00, 0xf0, 0x11, 0x00


	//----- nvinfo : EIATTR_KPARAM_INFO
	.align		4
.L_27:
        /*0098*/ 	.byte	0x04, 0x17
        /*009a*/ 	.short	(.L_29 - .L_28)
.L_28:
        /*009c*/ 	.word	0x00000000
        /*00a0*/ 	.short	0x0014
        /*00a2*/ 	.short	0x0068
        /*00a4*/ 	.byte	0x00, 0xf0, 0x11, 0x00


	//----- nvinfo : EIATTR_KPARAM_INFO
	.align		4
.L_29:
        /*00a8*/ 	.byte	0x04, 0x17
        /*00aa*/ 	.short	(.L_31 - .L_30)
.L_30:
        /*00ac*/ 	.word	0x00000000
        /*00b0*/ 	.short	0x0013
        /*00b2*/ 	.short	0x0064
        /*00b4*/ 	.byte	0x00, 0xf0, 0x11, 0x00


	//----- nvinfo : EIATTR_KPARAM_INFO
	.align		4
.L_31:
        /*00b8*/ 	.byte	0x04, 0x17
        /*00ba*/ 	.short	(.L_33 - .L_32)
.L_32:
        /*00bc*/ 	.word	0x00000000
        /*00c0*/ 	.short	0x0012
        /*00c2*/ 	.short	0x0060
        /*00c4*/ 	.byte	0x00, 0xf0, 0x11, 0x00


	//----- nvinfo : EIATTR_KPARAM_INFO
	.align		4
.L_33:
        /*00c8*/ 	.byte	0x04, 0x17
        /*00ca*/ 	.short	(.L_35 - .L_34)
.L_34:
        /*00cc*/ 	.word	0x00000000
        /*00d0*/ 	.short	0x0011
        /*00d2*/ 	.short	0x005c
        /*00d4*/ 	.byte	0x00, 0xf0, 0x11, 0x00


	//----- nvinfo : EIATTR_KPARAM_INFO
	.align		4
.L_35:
        /*00d8*/ 	.byte	0x04, 0x17
        /*00da*/ 	.short	(.L_37 - .L_36)
.L_36:
        /*00dc*/ 	.word	0x00000000
        /*00e0*/ 	.short	0x0010
        /*00e2*/ 	.short	0x0058
        /*00e4*/ 	.byte	0x00, 0xf0, 0x11, 0x00


	//----- nvinfo : EIATTR_KPARAM_INFO
	.align		4
.L_37:
        /*00e8*/ 	.byte	0x04, 0x17
        /*00ea*/ 	.short	(.L_39 - .L_38)
.L_38:
        /*00ec*/ 	.word	0x00000000
        /*00f0*/ 	.short	0x000f
        /*00f2*/ 	.short	0x0054
        /*00f4*/ 	.byte	0x00, 0xf0, 0x11, 0x00


	//----- nvinfo : EIATTR_KPARAM_INFO
	.align		4
.L_39:
        /*00f8*/ 	.byte	0x04, 0x17
        /*00fa*/ 	.short	(.L_41 - .L_40)
.L_40:
        /*00fc*/ 	.word	0x00000000
        /*0100*/ 	.short	0x000e
        /*0102*/ 	.short	0x0050
        /*0104*/ 	.byte	0x00, 0xf0, 0x11, 0x00


	//----- nvinfo : EIATTR_KPARAM_INFO
	.align		4
.L_41:
        /*0108*/ 	.byte	0x04, 0x17
        /*010a*/ 	.short	(.L_43 - .L_42)
.L_42:
        /*010c*/ 	.word	0x00000000
        /*0110*/ 	.short	0x000d
        /*0112*/ 	.short	0x004c
        /*0114*/ 	.byte	0x00, 0xf0, 0x11, 0x00


	//----- nvinfo : EIATTR_KPARAM_INFO
	.align		4
.L_43:
        /*0118*/ 	.byte	0x04, 0x17
        /*011a*/ 	.short	(.L_45 - .L_44)
.L_44:
        /*011c*/ 	.word	0x00000000
        /*0120*/ 	.short	0x000c
        /*0122*/ 	.short	0x0048
        /*0124*/ 	.byte	0x00, 0xf0, 0x11, 0x00


	//----- nvinfo : EIATTR_KPARAM_INFO
	.align		4
.L_45:
        /*0128*/ 	.byte	0x04, 0x17
        /*012a*/ 	.short	(.L_47 - .L_46)
.L_46:
        /*012c*/ 	.word	0x00000000
        /*0130*/ 	.short	0x000b
        /*0132*/ 	.short	0x0044
        /*0134*/ 	.byte	0x00, 0xf0, 0x11, 0x00


	//----- nvinfo : EIATTR_KPARAM_INFO
	.align		4
.L_47:
        /*0138*/ 	.byte	0x04, 0x17
        /*013a*/ 	.short	(.L_49 - .L_48)
.L_48:
        /*013c*/ 	.word	0x00000000
        /*0140*/ 	.short	0x000a
        /*0142*/ 	.short	0x0040
        /*0144*/ 	.byte	0x00, 0xf0, 0x11, 0x00


	//----- nvinfo : EIATTR_KPARAM_INFO
	.align		4
.L_49:
        /*0148*/ 	.byte	0x04, 0x17
        /*014a*/ 	.short	(.L_51 - .L_50)
.L_50:
        /*014c*/ 	.word	0x00000000
        /*0150*/ 	.short	0x0009
        /*0152*/ 	.short	0x003c
        /*0154*/ 	.byte	0x00, 0xf0, 0x11, 0x00


	//----- nvinfo : EIATTR_KPARAM_INFO
	.align		4
.L_51:
        /*0158*/ 	.byte	0x04, 0x17
        /*015a*/ 	.short	(.L_53 - .L_52)
.L_52:
        /*015c*/ 	.word	0x00000000
        /*0160*/ 	.short	0x0008
        /*0162*/ 	.short	0x0038
        /*0164*/ 	.byte	0x00, 0xf0, 0x11, 0x00


	//----- nvinfo : EIATTR_KPARAM_INFO
	.align		4
.L_53:
        /*0168*/ 	.byte	0x04, 0x17
        /*016a*/ 	.short	(.L_55 - .L_54)
.L_54:
        /*016c*/ 	.word	0x00000000
        /*0170*/ 	.short	0x0007
        /*0172*/ 	.short	0x0034
        /*0174*/ 	.byte	0x00, 0xf0, 0x11, 0x00


	//----- nvinfo : EIATTR_KPARAM_INFO
	.align		4
.L_55:
        /*0178*/ 	.byte	0x04, 0x17
        /*017a*/ 	.short	(.L_57 - .L_56)
.L_56:
        /*017c*/ 	.word	0x00000000
        /*0180*/ 	.short	0x0006
        /*0182*/ 	.short	0x0030
        /*0184*/ 	.byte	0x00, 0xf0, 0x11, 0x00


	//----- nvinfo : EIATTR_KPARAM_INFO
	.align		4
.L_57:
        /*0188*/ 	.byte	0x04, 0x17
        /*018a*/ 	.short	(.L_59 - .L_58)
.L_58:
        /*018c*/ 	.word	0x00000000
        /*0190*/ 	.short	0x0005
        /*0192*/ 	.short	0x0028
        /*0194*/ 	.byte	0x00, 0xf5, 0x21, 0x00


	//----- nvinfo : EIATTR_KPARAM_INFO
	.align		4
.L_59:
        /*0198*/ 	.byte	0x04, 0x17
        /*019a*/ 	.short	(.L_61 - .L_60)
.L_60:
        /*019c*/ 	.word	0x00000000
        /*01a0*/ 	.short	0x0004
        /*01a2*/ 	.short	0x0020
        /*01a4*/ 	.byte	0x00, 0xf5, 0x21, 0x00


	//----- nvinfo : EIATTR_KPARAM_INFO
	.align		4
.L_61:
        /*01a8*/ 	.byte	0x04, 0x17
        /*01aa*/ 	.short	(.L_63 - .L_62)
.L_62:
        /*01ac*/ 	.word	0x00000000
        /*01b0*/ 	.short	0x0003
        /*01b2*/ 	.short	0x0018
        /*01b4*/ 	.byte	0x00, 0xf5, 0x21, 0x00


	//----- nvinfo : EIATTR_KPARAM_INFO
	.align		4
.L_63:
        /*01b8*/ 	.byte	0x04, 0x17
        /*01ba*/ 	.short	(.L_65 - .L_64)
.L_64:
        /*01bc*/ 	.word	0x00000000
        /*01c0*/ 	.short	0x0002
        /*01c2*/ 	.short	0x0010
        /*01c4*/ 	.byte	0x00, 0xf5, 0x21, 0x00


	//----- nvinfo : EIATTR_KPARAM_INFO
	.align		4
.L_65:
        /*01c8*/ 	.byte	0x04, 0x17
        /*01ca*/ 	.short	(.L_67 - .L_66)
.L_66:
        /*01cc*/ 	.word	0x00000000
        /*01d0*/ 	.short	0x0001
        /*01d2*/ 	.short	0x0008
        /*01d4*/ 	.byte	0x00, 0xf5, 0x21, 0x00


	//----- nvinfo : EIATTR_KPARAM_INFO
	.align		4
.L_67:
        /*01d8*/ 	.byte	0x04, 0x17
        /*01da*/ 	.short	(.L_69 - .L_68)
.L_68:
        /*01dc*/ 	.word	0x00000000
        /*01e0*/ 	.short	0x0000
        /*01e2*/ 	.short	0x0000
        /*01e4*/ 	.byte	0x00, 0xf5, 0x21, 0x00


	//----- nvinfo : EIATTR_SPARSE_MMA_MASK
	.align		4
.L_69:
        /*01e8*/ 	.byte	0x03, 0x50
        /*01ea*/ 	.short	0x0000


	//----- nvinfo : EIATTR_MAXREG_COUNT
	.align		4
        /*01ec*/ 	.byte	0x03, 0x1b
        /*01ee*/ 	.short	0x00ff


	//----- nvinfo : EIATTR_NUM_BARRIERS
	.align		4
        /*01f0*/ 	.byte	0x02, 0x4c
        /*01f2*/ 	.byte	0x01
	.zero		1


	//----- nvinfo : EIATTR_MERCURY_ISA_VERSION
	.align		4
        /*01f4*/ 	.byte	0x03, 0x5f
        /*01f6*/ 	.short	0x0101


	//----- nvinfo : EIATTR_VRC_CTA_INIT_COUNT
	.align		4
        /*01f8*/ 	.byte	0x02, 0x4a
	.zero		1
	.zero		1


	//----- nvinfo : EIATTR_EXIT_INSTR_OFFSETS
	.align		4
        /*01fc*/ 	.byte	0x04, 0x1c
        /*01fe*/ 	.short	(.L_71 - .L_70)


	//   ....[0]....
.L_70:
        /*0200*/ 	.word	0x00000130


	//   ....[1]....
        /*0204*/ 	.word	0x00001ee0


	//----- nvinfo : EIATTR_CRS_STACK_SIZE
	.align		4
.L_71:
        /*0208*/ 	.byte	0x04, 0x1e
        /*020a*/ 	.short	(.L_73 - .L_72)
.L_72:
        /*020c*/ 	.word	0x00000000


	//----- nvinfo : EIATTR_CBANK_PARAM_SIZE
	.align		4
.L_73:
        /*0210*/ 	.byte	0x03, 0x19
        /*0212*/ 	.short	0x0090


	//----- nvinfo : EIATTR_PARAM_CBANK
	.align		4
        /*0214*/ 	.byte	0x04, 0x0a
        /*0216*/ 	.short	(.L_75 - .L_74)
	.align		4
.L_74:
        /*0218*/ 	.word	index@(.nv.constant0._Z27wave_kernel_fused_optimizedPfPKfS1_S1_S1_S1_iiiiiiiiiiiiifffffffffff)
        /*021c*/ 	.short	0x0380
        /*021e*/ 	.short	0x0090


	//----- nvinfo : EIATTR_SW_WAR
	.align		4
.L_75:
        /*0220*/ 	.byte	0x04, 0x36
        /*0222*/ 	.short	(.L_77 - .L_76)
.L_76:
        /*0224*/ 	.word	0x00000008
.L_77:


//--------------------- .nv.callgraph             --------------------------
	.section	.nv.callgraph,"",@"SHT_CUDA_CALLGRAPH"
	.align	4
	.sectionentsize	8
	.align		4
        /*0000*/ 	.word	0x00000000
	.align		4
        /*0004*/ 	.word	0xffffffff
	.align		4
        /*0008*/ 	.word	0x00000000
	.align		4
        /*000c*/ 	.word	0xfffffffe
	.align		4
        /*0010*/ 	.word	0x00000000
	.align		4
        /*0014*/ 	.word	0xfffffffd
	.align		4
        /*0018*/ 	.word	0x00000000
	.align		4
        /*001c*/ 	.word	0xfffffffc


//--------------------- .text._Z27wave_kernel_fused_optimizedPfPKfS1_S1_S1_S1_iiiiiiiiiiiiifffffffffff --------------------------
	.section	.text._Z27wave_kernel_fused_optimizedPfPKfS1_S1_S1_S1_iiiiiiiiiiiiifffffffffff,"ax",@progbits
	.align	128
        .global         _Z27wave_kernel_fused_optimizedPfPKfS1_S1_S1_S1_iiiiiiiiiiiiifffffffffff
        .type           _Z27wave_kernel_fused_optimizedPfPKfS1_S1_S1_S1_iiiiiiiiiiiiifffffffffff,@function
        .size           _Z27wave_kernel_fused_optimizedPfPKfS1_S1_S1_S1_iiiiiiiiiiiiifffffffffff,(.L_x_38 - _Z27wave_kernel_fused_optimizedPfPKfS1_S1_S1_S1_iiiiiiiiiiiiifffffffffff)
        .other          _Z27wave_kernel_fused_optimizedPfPKfS1_S1_S1_S1_iiiiiiiiiiiiifffffffffff,@"STO_CUDA_ENTRY STV_DEFAULT"
_Z27wave_kernel_fused_optimizedPfPKfS1_S1_S1_S1_iiiiiiiiiiiiifffffffffff:
.text._Z27wave_kernel_fused_optimizedPfPKfS1_S1_S1_S1_iiiiiiiiiiiiifffffffffff:
[----:B------:R-:W-:Y:S01]  /*0000*/  LDC R1, c[0x0][0x37c] ;  /* 0x0000df00ff017b82 */ /* 0x000fe20000000800 */
[----:B------:R-:W0:Y:S01]  /*0010*/  S2R R6, SR_TID.Y ;  /* 0x0000000000067919 */ /* 0x000e220000002200 */
[----:B------:R-:W1:Y:S01]  /*0020*/  LDCU.128 UR4, c[0x0][0x3c0] ;  /* 0x00007800ff0477ac */ /* 0x000e620008000c00 */
[----:B------:R-:W0:Y:S01]  /*0030*/  S2R R7, SR_CTAID.Y ;  /* 0x0000000000077919 */ /* 0x000e220000002600 */
[----:B------:R-:W2:Y:S01]  /*0040*/  LDCU UR8, c[0x0][0x3d0] ;  /* 0x00007a00ff0877ac */ /* 0x000ea20008000800 */
[----:B------:R-:W3:Y:S01]  /*0050*/  S2R R9, SR_TID.X ;  /* 0x0000000000097919 */ /* 0x000ee20000002100 */
[----:B------:R-:W4:Y:S01]  /*0060*/  LDCU UR9, c[0x0][0x3bc] ;  /* 0x00007780ff0977ac */ /* 0x000f220008000800 */
[----:B------:R-:W3:Y:S01]  /*0070*/  S2R R2, SR_CTAID.X ;  /* 0x0000000000027919 */ /* 0x000ee20000002500 */
[----:B------:R-:W5:Y:S01]  /*0080*/  S2R R0, SR_TID.Z ;  /* 0x0000000000007919 */ /* 0x000f620000002300 */
[----:B------:R-:W5:Y:S01]  /*0090*/  S2R R3, SR_CTAID.Z ;  /* 0x0000000000037919 */ /* 0x000f620000002700 */
[----:B0-----:R-:W-:-:S04]  /*00a0*/  LEA R7, R7, R6, 0x3 ;  /* 0x0000000607077211 */ /* 0x001fc800078e18ff */
[----:B-1----:R-:W-:Y:S02]  /*00b0*/  IADD3 R7, PT, PT, R7, UR6, RZ ;  /* 0x0000000607077c10 */ /* 0x002fe4000fffe0ff */
[----:B---3--:R-:W-:Y:S02]  /*00c0*/  LEA R23, R2, R9, 0x4 ;  /* 0x0000000902177211 */ /* 0x008fe400078e20ff */
[----:B------:R-:W-:Y:S02]  /*00d0*/  ISETP.GT.AND P0, PT, R7, UR5, PT ;  /* 0x0000000507007c0c */ /* 0x000fe4000bf04270 */
[----:B------:R-:W-:Y:S01]  /*00e0*/  IADD3 R23, PT, PT, R23, UR4, RZ ;  /* 0x0000000417177c10 */ /* 0x000fe2000fffe0ff */
[----:B-----5:R-:W-:-:S03]  /*00f0*/  IMAD R8, R3, 0x4, R0 ;  /* 0x0000000403087824 */ /* 0x020fc600078e0200 */
[----:B----4-:R-:W-:Y:S02]  /*0100*/  ISETP.GT.OR P0, PT, R23, UR9, P0 ;  /* 0x0000000917007c0c */ /* 0x010fe40008704670 */
[----:B--2---:R-:W-:-:S04]  /*0110*/  IADD3 R8, PT, PT, R8, UR8, RZ ;  /* 0x0000000808087c10 */ /* 0x004fc8000fffe0ff */
[----:B------:R-:W-:-:S13]  /*0120*/  ISETP.GT.OR P0, PT, R8, UR7, P0 ;  /* 0x0000000708007c0c */ /* 0x000fda0008704670 */
[----:B------:R-:W-:Y:S05]  /*0130*/  @P0 EXIT ;  /* 0x000000000000094d */ /* 0x000fea0003800000 */
[----:B------:R-:W0:Y:S01]  /*0140*/  LDC.64 R2, c[0x0][0x3d8] ;  /* 0x0000f600ff027b82 */ /* 0x000e220000000a00 */
[C---:B------:R-:W-:Y:S01]  /*0150*/  VIADD R5, R7.reuse, 0x2 ;  /* 0x0000000207057836 */ /* 0x040fe20000000000 */
[----:B------:R-:W-:Y:S02]  /*0160*/  IADD3 R4, PT, PT, R7, -0x2, RZ ;  /* 0xfffffffe07047810 */ /* 0x000fe40007ffe0ff */
[----:B------:R-:W-:Y:S02]  /*0170*/  IADD3 R10, PT, PT, R8, -0x2, RZ ;  /* 0xfffffffe080a7810 */ /* 0x000fe40007ffe0ff */
[----:B------:R-:W-:Y:S01]  /*0180*/  ISETP.GT.AND P4, PT, R5, UR5, PT ;  /* 0x0000000505007c0c */ /* 0x000fe2000bf84270 */
[----:B------:R-:W-:Y:S01]  /*0190*/  VIADD R5, R23, 0x2 ;  /* 0x0000000217057836 */ /* 0x000fe20000000000 */
[----:B------:R-:W-:Y:S01]  /*01a0*/  ISETP.GE.AND P0, PT, R4, UR6, PT ;  /* 0x0000000604007c0c */ /* 0x000fe2000bf06270 */
[----:B------:R-:W1:Y:S01]  /*01b0*/  LDC.64 R24, c[0x0][0x390] ;  /* 0x0000e400ff187b82 */ /* 0x000e620000000a00 */
[----:B------:R-:W-:-:S02]  /*01c0*/  ISETP.GE.AND P5, PT, R10, UR8, PT ;  /* 0x000000080a007c0c */ /* 0x000fc4000bfa6270 */
[----:B------:R-:W-:Y:S02]  /*01d0*/  IADD3 R10, PT, PT, R8, 0x2, RZ ;  /* 0x00000002080a7810 */ /* 0x000fe40007ffe0ff */
[----:B------:R-:W-:Y:S02]  /*01e0*/  IADD3 R4, PT, PT, R23, -0x2, RZ ;  /* 0xfffffffe17047810 */ /* 0x000fe40007ffe0ff */
[----:B------:R-:W-:Y:S02]  /*01f0*/  ISETP.GT.U32.OR P0, PT, R6, 0x1, !P0 ;  /* 0x000000010600780c */ /* 0x000fe40004704470 */
[----:B------:R-:W-:Y:S02]  /*0200*/  ISETP.GT.AND P6, PT, R10, UR7, PT ;  /* 0x000000070a007c0c */ /* 0x000fe4000bfc4270 */
[----:B------:R-:W-:Y:S01]  /*0210*/  ISETP.GT.U32.AND P3, PT, R6, 0x7, PT ;  /* 0x000000070600780c */ /* 0x000fe20003f64070 */
[----:B------:R-:W2:Y:S01]  /*0220*/  S2R R22, SR_CgaCtaId ;  /* 0x0000000000167919 */ /* 0x000ea20000008800 */
[----:B------:R-:W-:Y:S01]  /*0230*/  ISETP.GE.AND P1, PT, R4, UR4, PT ;  /* 0x0000000404007c0c */ /* 0x000fe2000bf26270 */
[----:B------:R-:W3:Y:S01]  /*0240*/  LDCU.64 UR4, c[0x0][0x358] ;  /* 0x00006b00ff0477ac */ /* 0x000ee20008000a00 */
[----:B------:R-:W-:-:S02]  /*0250*/  ISETP.GT.AND P2, PT, R5, UR9, PT ;  /* 0x0000000905007c0c */ /* 0x000fc4000bf44270 */
[----:B------:R-:W-:Y:S01]  /*0260*/  IADD3 R10, PT, PT, R23, 0x4, RZ ;  /* 0x00000004170a7810 */ /* 0x000fe20007ffe0ff */
[----:B------:R-:W4:Y:S01]  /*0270*/  LDC.64 R4, c[0x0][0x398] ;  /* 0x0000e600ff047b82 */ /* 0x000f220000000a00 */
[----:B------:R-:W-:Y:S01]  /*0280*/  ISETP.LT.U32.OR P4, PT, R6, 0x6, P4 ;  /* 0x000000060600780c */ /* 0x000fe20002781470 */
[----:B0-----:R-:W-:Y:S01]  /*0290*/  @!P0 IMAD.MOV R27, RZ, RZ, -R3 ;  /* 0x000000ffff1b8224 */ /* 0x001fe200078e0a03 */
[----:B------:R-:W-:Y:S01]  /*02a0*/  ISETP.GT.U32.OR P5, PT, R0, 0x1, !P5 ;  /* 0x000000010000780c */ /* 0x000fe20006fa4470 */
[----:B------:R-:W-:Y:S01]  /*02b0*/  IMAD R12, R10, R2, R7 ;  /* 0x000000020a0c7224 */ /* 0x000fe200078e0207 */
[----:B------:R-:W-:Y:S01]  /*02c0*/  ISETP.LT.U32.OR P6, PT, R0, 0x2, P6 ;  /* 0x000000020000780c */ /* 0x000fe200037c1470 */
[----:B------:R-:W-:Y:S01]  /*02d0*/  IMAD R31, R2, R3, RZ ;  /* 0x00000003021f7224 */ /* 0x000fe200078e02ff */
[C---:B------:R-:W-:Y:S01]  /*02e0*/  ISETP.GT.U32.OR P1, PT, R9.reuse, 0x1, !P1 ;  /* 0x000000010900780c */ /* 0x040fe20004f24470 */
[----:B------:R-:W0:Y:S01]  /*02f0*/  @!P0 LDC.64 R10, c[0x0][0x390] ;  /* 0x0000e400ff0a8b82 */ /* 0x000e220000000a00 */
[----:B------:R-:W-:Y:S01]  /*0300*/  ISETP.LT.U32.OR P2, PT, R9, 0xe, P2 ;  /* 0x0000000e0900780c */ /* 0x000fe20001741470 */
[----:B------:R-:W5:Y:S01]  /*0310*/  LDCU.64 UR6, c[0x0][0x3f0] ;  /* 0x00007e00ff0677ac */ /* 0x000f620008000a00 */
[----:B------:R-:W-:-:S02]  /*0320*/  IADD3 R12, PT, PT, R12, 0x4, RZ ;  /* 0x000000040c0c7810 */ /* 0x000fc40007ffe0ff */
[----:B------:R-:W-:-:S03]  /*0330*/  ISETP.GT.U32.OR P3, PT, R9, 0xf, P3 ;  /* 0x0000000f0900780c */ /* 0x000fc60001f64470 */
[----:B------:R-:W-:Y:S01]  /*0340*/  IMAD R26, R12, R3, R8 ;  /* 0x000000030c1a7224 */ /* 0x000fe200078e0208 */
[----:B------:R-:W2:Y:S01]  /*0350*/  @!P5 LDC.64 R14, c[0x0][0x390] ;  /* 0x0000e400ff0edb82 */ /* 0x000ea20000000a00 */
[----:B------:R-:W-:-:S03]  /*0360*/  ISETP.GT.U32.OR P3, PT, R0, 0x3, P3 ;  /* 0x000000030000780c */ /* 0x000fc60001f64470 */
[----:B------:R-:W-:-:S04]  /*0370*/  IADD3 R26, PT, PT, R26, 0x4, RZ ;  /* 0x000000041a1a7810 */ /* 0x000fc80007ffe0ff */
[----:B------:R-:W5:Y:S01]  /*0380*/  @!P4 LDC.64 R12, c[0x0][0x390] ;  /* 0x0000e400ff0ccb82 */ /* 0x000f620000000a00 */
[----:B------:R-:W-:-:S07]  /*0390*/  @!P0 LEA R27, R27, R26, 0x1 ;  /* 0x0000001a1b1b8211 */ /* 0x000fce00078e08ff */
[----:B------:R-:W2:Y:S08]  /*03a0*/  @!P6 LDC.64 R16, c[0x0][0x390] ;  /* 0x0000e400ff10eb82 */ /* 0x000eb00000000a00 */
[----:B------:R-:W2:Y:S08]  /*03b0*/  @!P1 LDC.64 R18, c[0x0][0x390] ;  /* 0x0000e400ff129b82 */ /* 0x000eb00000000a00 */
[----:B------:R-:W2:Y:S01]  /*03c0*/  @!P2 LDC.64 R20, c[0x0][0x390] ;  /* 0x0000e400ff14ab82 */ /* 0x000ea20000000a00 */
[-C--:B------:R-:W-:Y:S01]  /*03d0*/  @!P4 LEA R29, R3, R26.reuse, 0x1 ;  /* 0x0000001a031dc211 */ /* 0x080fe200078e08ff */
[----:B0-----:R-:W-:Y:S01]  /*03e0*/  @!P0 IMAD.WIDE R10, R27, 0x4, R10 ;  /* 0x000000041b0a8825 */ /* 0x001fe200078e020a */
[----:B------:R-:W-:-:S03]  /*03f0*/  @!P2 LEA R3, R31, R26, 0x1 ;  /* 0x0000001a1f03a211 */ /* 0x000fc600078e08ff */
[----:B------:R-:W-:Y:S02]  /*0400*/  @!P1 IMAD R27, R31, -0x2, R26 ;  /* 0xfffffffe1f1b9824 */ /* 0x000fe400078e021a */
[C---:B-1----:R-:W-:Y:S01]  /*0410*/  @!P3 IMAD.WIDE R24, R26.reuse, 0x4, R24 ;  /* 0x000000041a18b825 */ /* 0x042fe200078e0218 */
[----:B---3--:R-:W3:Y:S03]  /*0420*/  @!P0 LDG.E.CONSTANT R10, desc[UR4][R10.64] ;  /* 0x000000040a0a8981 */ /* 0x008ee6000c1e9900 */
[----:B----4-:R-:W-:Y:S02]  /*0430*/  @!P3 IMAD.WIDE R4, R26, 0x4, R4 ;  /* 0x000000041a04b825 */ /* 0x010fe400078e0204 */
[----:B------:R-:W4:Y:S02]  /*0440*/  @!P3 LDG.E.CONSTANT R24, desc[UR4][R24.64] ;  /* 0x000000041818b981 */ /* 0x000f24000c1e9900 */
[----:B-----5:R-:W-:-:S02]  /*0450*/  @!P4 IMAD.WIDE R12, R29, 0x4, R12 ;  /* 0x000000041d0cc825 */ /* 0x020fc400078e020c */
[----:B------:R0:W5:Y:S02]  /*0460*/  @!P3 LDG.E.CONSTANT R4, desc[UR4][R4.64] ;  /* 0x000000040404b981 */ /* 0x000164000c1e9900 */
[C---:B--2---:R-:W-:Y:S02]  /*0470*/  @!P5 IMAD.WIDE R14, R26.reuse, 0x4, R14 ;  /* 0x000000041a0ed825 */ /* 0x044fe400078e020e */
[----:B------:R-:W2:Y:S02]  /*0480*/  @!P4 LDG.E.CONSTANT R12, desc[UR4][R12.64] ;  /* 0x000000040c0cc981 */ /* 0x000ea4000c1e9900 */
[----:B------:R-:W-:Y:S02]  /*0490*/  @!P6 IMAD.WIDE R16, R26, 0x4, R16 ;  /* 0x000000041a10e825 */ /* 0x000fe400078e0210 */
[----:B------:R-:W2:Y:S02]  /*04a0*/  @!P5 LDG.E.CONSTANT R14, desc[UR4][R14.64+-0x8] ;  /* 0xfffff8040e0ed981 */ /* 0x000ea4000c1e9900 */
[----:B------:R-:W-:-:S02]  /*04b0*/  @!P1 IMAD.WIDE R18, R27, 0x4, R18 ;  /* 0x000000041b129825 */ /* 0x000fc400078e0212 */
[----:B------:R-:W2:Y:S02]  /*04c0*/  @!P6 LDG.E.CONSTANT R16, desc[UR4][R16.64+0x8] ;  /* 0x000008041010e981 */ /* 0x000ea4000c1e9900 */
[----:B------:R-:W-:Y:S02]  /*04d0*/  @!P2 IMAD.WIDE R20, R3, 0x4, R20 ;  /* 0x000000040314a825 */ /* 0x000fe400078e0214 */
[----:B------:R-:W2:Y:S01]  /*04e0*/  @!P1 LDG.E.CONSTANT R18, desc[UR4][R18.64] ;  /* 0x0000000412129981 */ /* 0x000ea2000c1e9900 */
[----:B------:R-:W1:Y:S03]  /*04f0*/  LDC.64 R2, c[0x0][0x388] ;  /* 0x0000e200ff027b82 */ /* 0x000e660000000a00 */
[----:B------:R-:W2:Y:S01]  /*0500*/  @!P2 LDG.E.CONSTANT R20, desc[UR4][R20.64] ;  /* 0x000000041414a981 */ /* 0x000ea2000c1e9900 */
[----:B-1----:R-:W-:-:S06]  /*0510*/  IMAD.WIDE R2, R26, 0x4, R2 ;  /* 0x000000041a027825 */ /* 0x002fcc00078e0202 */
[----:B------:R1:W2:Y:S01]  /*0520*/  LDG.E.CONSTANT R3, desc[UR4][R2.64] ;  /* 0x0000000402037981 */ /* 0x0002a2000c1e9900 */
[----:B0-----:R-:W-:-:S05]  /*0530*/  MOV R5, 0x400 ;  /* 0x0000040000057802 */ /* 0x001fca0000000f00 */
[----:B------:R-:W-:Y:S01]  /*0540*/  VIADD R11, R5, 0x1e00 ;  /* 0x00001e00050b7836 */ /* 0x000fe20000000000 */
[----:B------:R-:W-:-:S04]  /*0550*/  LEA R5, R22, R5, 0x18 ;  /* 0x0000000516057211 */ /* 0x000fc800078ec0ff */
[----:B------:R-:W-:Y:S01]  /*0560*/  LEA R11, R22, R11, 0x18 ;  /* 0x0000000b160b7211 */ /* 0x000fe200078ec0ff */
[----:B------:R-:W-:-:S03]  /*0570*/  IMAD R5, R0, 0x3c0, R5 ;  /* 0x000003c000057824 */ /* 0x000fc600078e0205 */
[----:B------:R-:W-:Y:S01]  /*0580*/  LEA R11, R0, R11, 0x9 ;  /* 0x0000000b000b7211 */ /* 0x000fe200078e48ff */
[----:B------:R-:W-:-:S03]  /*0590*/  IMAD R0, R6, 0x50, R5 ;  /* 0x0000005006007824 */ /* 0x000fc600078e0205 */
[----:B------:R-:W-:Y:S02]  /*05a0*/  LEA R6, R6, R11, 0x6 ;  /* 0x0000000b06067211 */ /* 0x000fe400078e30ff */
[----:B------:R-:W-:-:S03]  /*05b0*/  LEA R11, R9, R0, 0x2 ;  /* 0x00000000090b7211 */ /* 0x000fc600078e10ff */
[----:B------:R-:W-:Y:S01]  /*05c0*/  IMAD R25, R9, 0x4, R6 ;  /* 0x0000000409197824 */ /* 0x000fe200078e0206 */
[----:B------:R-:W-:Y:S01]  /*05d0*/  BSSY.RECONVERGENT B0, `(.L_x_0) ;  /* 0x000003b000007945 */ /* 0x000fe20003800200 */
[----:B----4-:R-:W-:Y:S04]  /*05e0*/  @!P3 STS [R11+0x828], R24 ;  /* 0x000828180b00b388 */ /* 0x010fe80000000800 */
[----:B-----5:R0:W-:Y:S04]  /*05f0*/  @!P3 STS [R25], R4 ;  /* 0x000000041900b388 */ /* 0x0201e80000000800 */
[----:B---3--:R-:W-:Y:S04]  /*0600*/  @!P0 STS [R11+0x788], R10 ;  /* 0x0007880a0b008388 */ /* 0x008fe80000000800 */
[----:B--2---:R-:W-:Y:S01]  /*0610*/  @!P4 STS [R11+0x8c8], R12 ;  /* 0x0008c80c0b00c388 */ /* 0x004fe20000000800 */
[----:B0-----:R-:W0:Y:S03]  /*0620*/  LDC.64 R4, c[0x0][0x3e8] ;  /* 0x0000fa00ff047b82 */ /* 0x001e260000000a00 */
[----:B------:R-:W-:Y:S04]  /*0630*/  @!P5 STS [R11+0xa8], R14 ;  /* 0x0000a80e0b00d388 */ /* 0x000fe80000000800 */
[----:B------:R-:W-:Y:S04]  /*0640*/  @!P6 STS [R11+0xfa8], R16 ;  /* 0x000fa8100b00e388 */ /* 0x000fe80000000800 */
[----:B------:R-:W-:Y:S04]  /*0650*/  @!P1 STS [R11+0x820], R18 ;  /* 0x000820120b009388 */ /* 0x000fe80000000800 */
[----:B------:R-:W-:Y:S01]  /*0660*/  @!P2 STS [R11+0x830], R20 ;  /* 0x000830140b00a388 */ /* 0x000fe20000000800 */
[----:B------:R-:W-:Y:S06]  /*0670*/  BAR.SYNC.DEFER_BLOCKING 0x0 ;  /* 0x0000000000007b1d */ /* 0x000fec0000010000 */
[----:B------:R-:W-:Y:S04]  /*0680*/  LDS R19, [R11+0x788] ;  /* 0x000788000b137984 */ /* 0x000fe80000000800 */
[----:B------:R-:W2:Y:S04]  /*0690*/  LDS R10, [R11+0x8c8] ;  /* 0x0008c8000b0a7984 */ /* 0x000ea80000000800 */
[----:B------:R-:W3:Y:S04]  /*06a0*/  LDS R0, [R11+0x828] ;  /* 0x000828000b007984 */ /* 0x000ee80000000800 */
[----:B------:R-:W-:Y:S04]  /*06b0*/  LDS R15, [R11+0x820] ;  /* 0x000820000b0f7984 */ /* 0x000fe80000000800 */
[----:B------:R-:W4:Y:S04]  /*06c0*/  LDS R22, [R11+0x830] ;  /* 0x000830000b167984 */ /* 0x000f280000000800 */
[----:B------:R-:W-:Y:S04]  /*06d0*/  LDS R16, [R11+0x7d8] ;  /* 0x0007d8000b107984 */ /* 0x000fe80000000800 */
[----:B------:R-:W5:Y:S04]  /*06e0*/  LDS R21, [R11+0x878] ;  /* 0x000878000b157984 */ /* 0x000f680000000800 */
[----:B------:R-:W-:Y:S04]  /*06f0*/  LDS R17, [R11+0x824] ;  /* 0x000824000b117984 */ /* 0x000fe80000000800 */
[----:B------:R-:W0:Y:S04]  /*0700*/  LDS R14, [R11+0x82c] ;  /* 0x00082c000b0e7984 */ /* 0x000e280000000800 */
[----:B------:R-:W-:Y:S04]  /*0710*/  LDS R6, [R11+0xa8] ;  /* 0x0000a8000b067984 */ /* 0x000fe80000000800 */
[----:B------:R-:W0:Y:S04]  /*0720*/  LDS R9, [R11+0xfa8] ;  /* 0x000fa8000b097984 */ /* 0x000e280000000800 */
[----:B-1----:R-:W-:Y:S04]  /*0730*/  LDS R2, [R11+0x468] ;  /* 0x000468000b027984 */ /* 0x002fe80000000800 */
[----:B------:R1:W1:Y:S04]  /*0740*/  LDS R13, [R11+0xbe8] ;  /* 0x000be8000b0d7984 */ /* 0x0002680000000800 */
[----:B------:R-:W1:Y:S01]  /*0750*/  LDS R25, [R25] ;  /* 0x0000000019197984 */ /* 0x000e620000000800 */
[----:B--2---:R-:W-:Y:S01]  /*0760*/  FADD R19, R19, R10 ;  /* 0x0000000a13137221 */ /* 0x004fe20000000000 */
[----:B---3--:R-:W-:Y:S01]  /*0770*/  FMUL R12, R0, -2.5 ;  /* 0xc0200000000c7820 */ /* 0x008fe20000400000 */
[----:B------:R-:W2:Y:S01]  /*0780*/  LDC R10, c[0x0][0x3e4] ;  /* 0x0000f900ff0a7b82 */ /* 0x000ea20000000800 */
[----:B----4-:R-:W-:-:S02]  /*0790*/  FADD R15, R15, R22 ;  /* 0x000000160f0f7221 */ /* 0x010fc40000000000 */
[--C-:B------:R-:W-:Y:S02]  /*07a0*/  FFMA R19, R19, -0.083333335816860198975, R12.reuse ;  /* 0xbdaaaaab13137823 */ /* 0x100fe4000000000c */
[----:B------:R-:W-:Y:S01]  /*07b0*/  FFMA R15, R15, -0.083333335816860198975, R12 ;  /* 0xbdaaaaab0f0f7823 */ /* 0x000fe2000000000c */
[----:B-----5:R-:W-:-:S04]  /*07c0*/  FADD R16, R16, R21 ;  /* 0x0000001510107221 */ /* 0x020fc80000000000 */
[----:B------:R-:W-:Y:S01]  /*07d0*/  FFMA R16, R16, 1.3333333730697631836, R19 ;  /* 0x3faaaaab10107823 */ /* 0x000fe20000000013 */
[----:B0-----:R-:W-:-:S03]  /*07e0*/  FADD R14, R17, R14 ;  /* 0x0000000e110e7221 */ /* 0x001fc60000000000 */
[----:B-1----:R-:W-:Y:S01]  /*07f0*/  FMUL R11, R16, UR6 ;  /* 0x00000006100b7c20 */ /* 0x002fe20008400000 */
[----:B------:R-:W-:Y:S01]  /*0800*/  FFMA R14, R14, 1.3333333730697631836, R15 ;  /* 0x3faaaaab0e0e7823 */ /* 0x000fe2000000000f */
[----:B------:R-:W-:-:S04]  /*0810*/  FADD R9, R6, R9 ;  /* 0x0000000906097221 */ /* 0x000fc80000000000 */
[----:B------:R-:W-:Y:S01]  /*0820*/  FFMA R9, R9, -0.083333335816860198975, R12 ;  /* 0xbdaaaaab09097823 */ /* 0x000fe2000000000c */
[----:B------:R-:W-:Y:S01]  /*0830*/  FADD R2, R2, R13 ;  /* 0x0000000d02027221 */ /* 0x000fe20000000000 */
[----:B------:R-:W-:Y:S01]  /*0840*/  FADD R13, R4, R4 ;  /* 0x00000004040d7221 */ /* 0x000fe20000000000 */
[----:B------:R-:W-:Y:S01]  /*0850*/  FFMA R5, R14, R5, R11 ;  /* 0x000000050e057223 */ /* 0x000fe2000000000b */
[----:B------:R-:W0:Y:S01]  /*0860*/  MUFU.RCP R6, R25 ;  /* 0x0000001900067308 */ /* 0x000e220000001000 */
[----:B------:R-:W-:Y:S01]  /*0870*/  FFMA R2, R2, 1.3333333730697631836, R9 ;  /* 0x3faaaaab02027823 */ /* 0x000fe20000000009 */
[----:B------:R-:W-:-:S03]  /*0880*/  FMUL R0, R0, R13 ;  /* 0x0000000d00007220 */ /* 0x000fc60000400000 */
[----:B------:R-:W-:Y:S01]  /*0890*/  FFMA R2, R2, UR7, R5 ;  /* 0x0000000702027c23 */ /* 0x000fe20008000005 */
[----:B------:R-:W-:Y:S01]  /*08a0*/  FFMA R0, R3, R4, -R0 ;  /* 0x0000000403007223 */ /* 0x000fe20000000800 */
[----:B--2---:R-:W-:-:S03]  /*08b0*/  FMUL R3, R10, R10 ;  /* 0x0000000a0a037220 */ /* 0x004fc60000400000 */
[----:B------:R-:W-:-:S04]  /*08c0*/  FFMA R0, -R25, R0, R2 ;  /* 0x0000000019007223 */ /* 0x000fc80000000102 */
[----:B------:R-:W-:Y:S01]  /*08d0*/  FMUL R3, R3, R0 ;  /* 0x0000000003037220 */ /* 0x000fe20000400000 */
[----:B0-----:R-:W-:-:S03]  /*08e0*/  FFMA R5, -R25, R6, 1 ;  /* 0x3f80000019057423 */ /* 0x001fc60000000106 */
[----:B------:R-:W0:Y:S01]  /*08f0*/  FCHK P0, R3, R25 ;  /* 0x0000001903007302 */ /* 0x000e220000000000 */
[----:B------:R-:W-:-:S04]  /*0900*/  FFMA R6, R6, R5, R6 ;  /* 0x0000000506067223 */ /* 0x000fc80000000006 */
[----:B------:R-:W-:-:S04]  /*0910*/  FFMA R5, R3, R6, RZ ;  /* 0x0000000603057223 */ /* 0x000fc800000000ff */
[----:B------:R-:W-:-:S04]  /*0920*/  FFMA R0, -R25, R5, R3 ;  /* 0x0000000519007223 */ /* 0x000fc80000000103 */
[----:B------:R-:W-:Y:S01]  /*0930*/  FFMA R0, R6, R0, R5 ;  /* 0x0000000006007223 */ /* 0x000fe20000000005 */
[----:B0-----:R-:W-:Y:S06]  /*0940*/  @!P0 BRA `(.L_x_1) ;  /* 0x00000000000c8947 */ /* 0x001fec0003800000 */
[----:B------:R-:W-:Y:S02]  /*0950*/  MOV R0, R25 ;  /* 0x0000001900007202 */ /* 0x000fe40000000f00 */
[----:B------:R-:W-:-:S07]  /*0960*/  MOV R28, 0x980 ;  /* 0x00000980001c7802 */ /* 0x000fce0000000f00 */
[----:B------:R-:W-:Y:S05]  /*0970*/  CALL.REL.NOINC `($__internal_0_$__cuda_sm3x_div_rn_noftz_f32_slowpath) ;  /* 0x00000014005c7944 */ /* 0x000fea0003c00000 */
.L_x_1:
[----:B------:R-:W-:Y:S05]  /*0980*/  BSYNC.RECONVERGENT B0 ;  /* 0x0000000000007941 */ /* 0x000fea0003800200 */
.L_x_0:
[----:B------:R-:W0:Y:S01]  /*0990*/  LDC.64 R4, c[0x0][0x3a0] ;  /* 0x0000e800ff047b82 */ /* 0x000e220000000a00 */
[----:B------:R-:W1:Y:S01]  /*09a0*/  LDCU UR7, c[0x0][0x3b8] ;  /* 0x00007700ff0777ac */ /* 0x000e620008000800 */
[----:B------:R-:W-:Y:S01]  /*09b0*/  MOV R24, R0 ;  /* 0x0000000000187202 */ /* 0x000fe20000000f00 */
[----:B------:R-:W2:Y:S01]  /*09c0*/  LDCU UR6, c[0x0][0x3b4] ;  /* 0x00007680ff0677ac */ /* 0x000ea20008000800 */
[----:B-1----:R-:W-:-:S04]  /*09d0*/  MOV R3, UR7 ;  /* 0x0000000700037c02 */ /* 0x002fc80008000f00 */
[----:B--2---:R-:W-:Y:S02]  /*09e0*/  ISETP.LE.AND P0, PT, R3, UR6, PT ;  /* 0x0000000603007c0c */ /* 0x004fe4000bf03270 */
[----:B0-----:R-:W-:-:S04]  /*09f0*/  ISETP.EQ.U32.AND P1, PT, R4, RZ, PT ;  /* 0x000000ff0400720c */ /* 0x001fc80003f22070 */
[----:B------:R-:W-:-:S13]  /*0a00*/  ISETP.EQ.OR.EX P0, PT, R5, RZ, !P0, P1 ;  /* 0x000000ff0500720c */ /* 0x000fda0004702710 */
[----:B------:R-:W-:Y:S05]  /*0a10*/  @P0 BRA `(.L_x_2) ;  /* 0x0000001400240947 */ /* 0x000fea0003800000 */
[----:B------:R-:W-:Y:S01]  /*0a20*/  IADD3 R0, PT, PT, -R3, UR6, RZ ;  /* 0x0000000603007c10 */ /* 0x000fe2000fffe1ff */
[----:B------:R-:W0:Y:S01]  /*0a30*/  LDCU UR7, c[0x0][0x3b8] ;  /* 0x00007700ff0777ac */ /* 0x000e220008000800 */
[----:B------:R-:W-:Y:S01]  /*0a40*/  VIADD R23, R23, 0xfffffffc ;  /* 0xfffffffc17177836 */ /* 0x000fe20000000000 */
[----:B------:R-:W-:Y:S02]  /*0a50*/  IADD3 R22, PT, PT, R7, -0x4, RZ ;  /* 0xfffffffc07167810 */ /* 0x000fe40007ffe0ff */
[----:B------:R-:W-:Y:S02]  /*0a60*/  LOP3.LUT R0, R0, 0x1, RZ, 0xc0, !PT ;  /* 0x0000000100007812 */ /* 0x000fe400078ec0ff */
[----:B------:R-:W-:Y:S02]  /*0a70*/  IADD3 R21, PT, PT, R8, -0x4, RZ ;  /* 0xfffffffc08157810 */ /* 0x000fe40007ffe0ff */
[----:B------:R-:W-:Y:S02]  /*0a80*/  ISETP.NE.U32.AND P0, PT, R0, 0x1, PT ;  /* 0x000000010000780c */ /* 0x000fe40003f05070 */
[----:B0-----:R-:W-:-:S11]  /*0a90*/  MOV R16, UR7 ;  /* 0x0000000700107c02 */ /* 0x001fd60008000f00 */
[----:B------:R-:W-:Y:S05]  /*0aa0*/  @!P0 BRA `(.L_x_3) ;  /* 0x0000000400b08947 */ /* 0x000fea0003800000 */
[----:B------:R-:W0:Y:S01]  /*0ab0*/  LDC.64 R4, c[0x0][0x3a8] ;  /* 0x0000ea00ff047b82 */ /* 0x000e220000000a00 */
[----:B------:R-:W-:Y:S01]  /*0ac0*/  IMAD R3, R3, 0x3, RZ ;  /* 0x0000000303037824 */ /* 0x000fe200078e02ff */
[----:B------:R-:W1:Y:S06]  /*0ad0*/  LDCU UR6, c[0x0][0x404] ;  /* 0x00008080ff0677ac */ /* 0x000e6c0008000800 */
[----:B------:R-:W2:Y:S01]  /*0ae0*/  LDC R2, c[0x0][0x3f8] ;  /* 0x0000fe00ff027b82 */ /* 0x000ea20000000800 */
[----:B0-----:R-:W-:-:S05]  /*0af0*/  IMAD.WIDE R4, R3, 0x4, R4 ;  /* 0x0000000403047825 */ /* 0x001fca00078e0204 */
[----:B------:R-:W1:Y:S04]  /*0b00*/  LDG.E.CONSTANT R3, desc[UR4][R4.64] ;  /* 0x0000000404037981 */ /* 0x000e68000c1e9900 */
[----:B------:R0:W5:Y:S04]  /*0b10*/  LDG.E.CONSTANT R7, desc[UR4][R4.64+0x4] ;  /* 0x0000040404077981 */ /* 0x000168000c1e9900 */
[----:B------:R0:W5:Y:S01]  /*0b20*/  LDG.E.CONSTANT R13, desc[UR4][R4.64+0x8] ;  /* 0x00000804040d7981 */ /* 0x000162000c1e9900 */
[----:B--2---:R-:W2:Y:S02]  /*0b30*/  MUFU.RCP R0, R2 ;  /* 0x0000000200007308 */ /* 0x004ea40000001000 */
[----:B--2---:R-:W-:-:S04]  /*0b40*/  FFMA R9, R0, -R2, 1 ;  /* 0x3f80000000097423 */ /* 0x004fc80000000802 */
[----:B------:R-:W-:Y:S01]  /*0b50*/  FFMA R0, R0, R9, R0 ;  /* 0x0000000900007223 */ /* 0x000fe20000000000 */
[----:B-1----:R-:W-:-:S04]  /*0b60*/  FADD R3, R3, -UR6 ;  /* 0x8000000603037e21 */ /* 0x002fc80008000000 */
[----:B------:R-:W1:Y:S01]  /*0b70*/  FCHK P0, R3, R2 ;  /* 0x0000000203007302 */ /* 0x000e620000000000 */
[----:B------:R-:W-:-:S04]  /*0b80*/  FFMA R12, R3, R0, RZ ;  /* 0x00000000030c7223 */ /* 0x000fc800000000ff */
[----:B------:R-:W-:-:S04]  /*0b90*/  FFMA R9, R12, -R2, R3 ;  /* 0x800000020c097223 */ /* 0x000fc80000000003 */
[----:B------:R-:W-:Y:S01]  /*0ba0*/  FFMA R12, R0, R9, R12 ;  /* 0x00000009000c7223 */ /* 0x000fe2000000000c */
[----:B01----:R-:W-:Y:S06]  /*0bb0*/  @!P0 BRA `(.L_x_4) ;  /* 0x0000000000148947 */ /* 0x003fec0003800000 */
[----:B------:R-:W0:Y:S01]  /*0bc0*/  LDCU UR6, c[0x0][0x3f8] ;  /* 0x00007f00ff0677ac */ /* 0x000e220008000800 */
[----:B------:R-:W-:Y:S01]  /*0bd0*/  MOV R28, 0xc00 ;  /* 0x00000c00001c7802 */ /* 0x000fe20000000f00 */
[----:B0-----:R-:W-:-:S07]  /*0be0*/  IMAD.U32 R0, RZ, RZ, UR6 ;  /* 0x00000006ff007e24 */ /* 0x001fce000f8e00ff */
[----:B-----5:R-:W-:Y:S05]  /*0bf0*/  CALL.REL.NOINC `($__internal_0_$__cuda_sm3x_div_rn_noftz_f32_slowpath) ;  /* 0x0000001000bc7944 */ /* 0x020fea0003c00000 */
[----:B------:R-:W-:-:S07]  /*0c00*/  MOV R12, R0 ;  /* 0x00000000000c7202 */ /* 0x000fce0000000f00 */
.L_x_4:
[----:B------:R-:W0:Y:S01]  /*0c10*/  LDC R4, c[0x0][0x3fc] ;  /* 0x0000ff00ff047b82 */ /* 0x000e220000000800 */
[----:B------:R-:W1:Y:S01]  /*0c20*/  LDCU UR6, c[0x0][0x408] ;  /* 0x00008100ff0677ac */ /* 0x000e620008000800 */
[----:B------:R-:W-:Y:S08]  /*0c30*/  FRND.FLOOR R9, R12 ;  /* 0x0000000c00097307 */ /* 0x000ff00000205000 */
[----:B------:R-:W-:Y:S01]  /*0c40*/  F2I.FLOOR.NTZ R10, R12 ;  /* 0x0000000c000a7305 */ /* 0x000fe20000207100 */
[----:B-1---5:R-:W-:-:S07]  /*0c50*/  FADD R3, R7, -UR6 ;  /* 0x8000000607037e21 */ /* 0x022fce0008000000 */
[----:B0-----:R-:W0:Y:S08]  /*0c60*/  MUFU.RCP R0, R4 ;  /* 0x0000000400007308 */ /* 0x001e300000001000 */
[----:B------:R-:W1:Y:S01]  /*0c70*/  FCHK P0, R3, R4 ;  /* 0x0000000403007302 */ /* 0x000e620000000000 */
[----:B0-----:R-:W-:-:S04]  /*0c80*/  FFMA R5, R0, -R4, 1 ;  /* 0x3f80000000057423 */ /* 0x001fc80000000804 */
[----:B------:R-:W-:-:S04]  /*0c90*/  FFMA R0, R0, R5, R0 ;  /* 0x0000000500007223 */ /* 0x000fc80000000000 */
[----:B------:R-:W-:-:S04]  /*0ca0*/  FFMA R11, R3, R0, RZ ;  /* 0x00000000030b7223 */ /* 0x000fc800000000ff */
[----:B------:R-:W-:-:S04]  /*0cb0*/  FFMA R2, R11, -R4, R3 ;  /* 0x800000040b027223 */ /* 0x000fc80000000003 */
[----:B------:R-:W-:Y:S01]  /*0cc0*/  FFMA R11, R0, R2, R11 ;  /* 0x00000002000b7223 */ /* 0x000fe2000000000b */
[----:B-1----:R-:W-:Y:S06]  /*0cd0*/  @!P0 BRA `(.L_x_5) ;  /* 0x0000000000148947 */ /* 0x002fec0003800000 */
[----:B------:R-:W0:Y:S01]  /*0ce0*/  LDCU UR6, c[0x0][0x3fc] ;  /* 0x00007f80ff0677ac */ /* 0x000e220008000800 */
[----:B------:R-:W-:Y:S02]  /*0cf0*/  MOV R28, 0xd20 ;  /* 0x00000d20001c7802 */ /* 0x000fe40000000f00 */
[----:B0-----:R-:W-:-:S07]  /*0d00*/  MOV R0, UR6 ;  /* 0x0000000600007c02 */ /* 0x001fce0008000f00 */
[----:B------:R-:W-:Y:S05]  /*0d10*/  CALL.REL.NOINC `($__internal_0_$__cuda_sm3x_div_rn_noftz_f32_slowpath) ;  /* 0x0000001000747944 */ /* 0x000fea0003c00000 */
[----:B------:R-:W-:-:S07]  /*0d20*/  MOV R11, R0 ;  /* 0x00000000000b7202 */ /* 0x000fce0000000f00 */
.L_x_5:
[----:B------:R-:W0:Y:S01]  /*0d30*/  LDC R4, c[0x0][0x400] ;  /* 0x00010000ff047b82 */ /* 0x000e220000000800 */
[----:B------:R-:W1:Y:S01]  /*0d40*/  LDCU UR6, c[0x0][0x40c] ;  /* 0x00008180ff0677ac */ /* 0x000e620008000800 */
[----:B------:R-:W-:Y:S08]  /*0d50*/  FRND.FLOOR R8, R11 ;  /* 0x0000000b00087307 */ /* 0x000ff00000205000 */
[----:B------:R-:W-:Y:S01]  /*0d60*/  F2I.FLOOR.NTZ R7, R11 ;  /* 0x0000000b00077305 */ /* 0x000fe20000207100 */
[----:B-1----:R-:W-:-:S07]  /*0d70*/  FADD R3, R13, -UR6 ;  /* 0x800000060d037e21 */ /* 0x002fce0008000000 */
        /* <DEDUP_REMOVED lines=9> */
[----:B------:R-:W-:Y:S01]  /*0e10*/  MOV R28, 0xe40 ;  /* 0x00000e40001c7802 */ /* 0x000fe20000000f00 */
[----:B0-----:R-:W-:-:S07]  /*0e20*/  IMAD.U32 R0, RZ, RZ, UR6 ;  /* 0x00000006ff007e24 */ /* 0x001fce000f8e00ff */
[----:B------:R-:W-:Y:S05]  /*0e30*/  CALL.REL.NOINC `($__internal_0_$__cuda_sm3x_div_rn_noftz_f32_slowpath) ;  /* 0x00000010002c7944 */ /* 0x000fea0003c00000 */
.L_x_6:
[----:B------:R-:W-:Y:S01]  /*0e40*/  ISETP.GE.AND P0, PT, R22, R7, PT ;  /* 0x000000071600720c */ /* 0x000fe20003f06270 */
[----:B------:R-:W0:Y:S01]  /*0e50*/  F2I.FLOOR.NTZ R4, R0 ;  /* 0x0000000000047305 */ /* 0x000e220000207100 */
[----:B------:R-:W-:Y:S01]  /*0e60*/  IADD3 R2, PT, PT, R10, 0x1, RZ ;  /* 0x000000010a027810 */ /* 0x000fe20007ffe0ff */
[----:B------:R-:W-:Y:S01]  /*0e70*/  BSSY.RECONVERGENT B0, `(.L_x_7) ;  /* 0x000002d000007945 */ /* 0x000fe20003800200 */
[----:B------:R-:W-:-:S04]  /*0e80*/  ISETP.LT.OR P0, PT, R23, R10, !P0 ;  /* 0x0000000a1700720c */ /* 0x000fc80004701670 */
[----:B------:R-:W-:Y:S02]  /*0e90*/  ISETP.GT.OR P0, PT, R23, R2, P0 ;  /* 0x000000021700720c */ /* 0x000fe40000704670 */
[----:B0-----:R-:W-:-:S11]  /*0ea0*/  IADD3 R2, PT, PT, R4, 0x1, RZ ;  /* 0x0000000104027810 */ /* 0x001fd60007ffe0ff */
[----:B------:R-:W-:-:S04]  /*0eb0*/  @!P0 IADD3 R3, PT, PT, R7, 0x1, RZ ;  /* 0x0000000107038810 */ /* 0x000fc80007ffe0ff */
[----:B------:R-:W-:-:S04]  /*0ec0*/  ISETP.LE.AND P0, PT, R22, R3, !P0 ;  /* 0x000000031600720c */ /* 0x000fc80004703270 */
[----:B------:R-:W-:-:S04]  /*0ed0*/  ISETP.LT.OR P0, PT, R21, R4, !P0 ;  /* 0x000000041500720c */ /* 0x000fc80004701670 */
[----:B------:R-:W-:-:S13]  /*0ee0*/  ISETP.GT.OR P0, PT, R21, R2, P0 ;  /* 0x000000021500720c */ /* 0x000fda0000704670 */
[----:B------:R-:W-:Y:S05]  /*0ef0*/  @P0 BRA `(.L_x_8) ;  /* 0x0000000000900947 */ /* 0x000fea0003800000 */
[----:B------:R-:W0:Y:S01]  /*0f00*/  LDC R5, c[0x0][0x3b0] ;  /* 0x0000ec00ff057b82 */ /* 0x000e220000000800 */
[----:B------:R-:W0:Y:S07]  /*0f10*/  LDCU UR6, c[0x0][0x3e0] ;  /* 0x00007c00ff0677ac */ /* 0x000e2e0008000800 */
[----:B------:R-:W0:Y:S08]  /*0f20*/  LDC R6, c[0x0][0x3b8] ;  /* 0x0000ee00ff067b82 */ /* 0x000e300000000800 */
[----:B------:R-:W1:Y:S01]  /*0f30*/  LDC.64 R2, c[0x0][0x3a0] ;  /* 0x0000e800ff027b82 */ /* 0x000e620000000a00 */
[----:B0-----:R-:W-:-:S04]  /*0f40*/  IMAD R5, R5, UR6, R6 ;  /* 0x0000000605057c24 */ /* 0x001fc8000f8e0206 */
[----:B-1----:R-:W-:-:S06]  /*0f50*/  IMAD.WIDE R2, R5, 0x4, R2 ;  /* 0x0000000405027825 */ /* 0x002fcc00078e0202 */
[----:B------:R0:W2:Y:S01]  /*0f60*/  LDG.E.CONSTANT R2, desc[UR4][R2.64] ;  /* 0x0000000402027981 */ /* 0x0000a2000c1e9900 */
[----:B------:R-:W1:Y:S01]  /*0f70*/  FRND.FLOOR R5, R0 ;  /* 0x0000000000057307 */ /* 0x000e620000205000 */
[----:B------:R-:W-:Y:S01]  /*0f80*/  ISETP.NE.AND P0, PT, R23, R10, PT ;  /* 0x0000000a1700720c */ /* 0x000fe20003f05270 */
[----:B------:R-:W-:Y:S01]  /*0f90*/  FADD R9, -R9, R12 ;  /* 0x0000000c09097221 */ /* 0x000fe20000000100 */
[----:B------:R-:W-:Y:S01]  /*0fa0*/  ISETP.NE.AND P1, PT, R22, R7, PT ;  /* 0x000000071600720c */ /* 0x000fe20003f25270 */
[----:B------:R-:W-:Y:S01]  /*0fb0*/  FADD R8, -R8, R11 ;  /* 0x0000000b08087221 */ /* 0x000fe20000000100 */
[----:B------:R-:W-:Y:S01]  /*0fc0*/  ISETP.NE.AND P2, PT, R21, R4, PT ;  /* 0x000000041500720c */ /* 0x000fe20003f45270 */
[----:B------:R-:W-:Y:S02]  /*0fd0*/  BSSY.RECONVERGENT B1, `(.L_x_9) ;  /* 0x0000015000017945 */ /* 0x000fe40003800200 */
[----:B------:R-:W0:Y:S06]  /*0fe0*/  MUFU.RCP R6, R25 ;  /* 0x0000001900067308 */ /* 0x000e2c0000001000 */
[----:B------:R-:W-:Y:S01]  /*0ff0*/  @!P0 FADD R9, -R9, 1 ;  /* 0x3f80000009098421 */ /* 0x000fe20000000100 */
[----:B-1----:R-:W-:Y:S01]  /*1000*/  FADD R4, -R5, R0 ;  /* 0x0000000005047221 */ /* 0x002fe20000000100 */
[----:B------:R-:W-:-:S03]  /*1010*/  @!P1 FADD R8, -R8, 1 ;  /* 0x3f80000008089421 */ /* 0x000fc60000000100 */
[----:B------:R-:W-:Y:S01]  /*1020*/  @!P2 FADD R4, -R4, 1 ;  /* 0x3f8000000404a421 */ /* 0x000fe20000000100 */
[----:B------:R-:W-:-:S04]  /*1030*/  FMUL R9, R9, R8 ;  /* 0x0000000809097220 */ /* 0x000fc80000400000 */
[----:B------:R-:W-:Y:S01]  /*1040*/  FMUL R9, R4, R9 ;  /* 0x0000000904097220 */ /* 0x000fe20000400000 */
[----:B0-----:R-:W-:-:S03]  /*1050*/  FFMA R3, -R25, R6, 1 ;  /* 0x3f80000019037423 */ /* 0x001fc60000000106 */
[----:B------:R-:W-:Y:S01]  /*1060*/  FMUL R9, R9, 0.0099999997764825820923 ;  /* 0x3c23d70a09097820 */ /* 0x000fe20000400000 */
[----:B------:R-:W-:-:S03]  /*1070*/  FFMA R0, R6, R3, R6 ;  /* 0x0000000306007223 */ /* 0x000fc60000000006 */
[----:B--2---:R-:W-:-:S04]  /*1080*/  FMUL R4, R2, R9 ;  /* 0x0000000902047220 */ /* 0x004fc80000400000 */
[----:B------:R-:W0:Y:S01]  /*1090*/  FCHK P0, R4, R25 ;  /* 0x0000001904007302 */ /* 0x000e220000000000 */
[----:B------:R-:W-:-:S04]  /*10a0*/  FFMA R2, R0, R4, RZ ;  /* 0x0000000400027223 */ /* 0x000fc800000000ff */
[----:B------:R-:W-:-:S04]  /*10b0*/  FFMA R3, -R25, R2, R4 ;  /* 0x0000000219037223 */ /* 0x000fc80000000104 */
[----:B------:R-:W-:Y:S01]  /*10c0*/  FFMA R0, R0, R3, R2 ;  /* 0x0000000300007223 */ /* 0x000fe20000000002 */
[----:B0-----:R-:W-:Y:S06]  /*10d0*/  @!P0 BRA `(.L_x_10) ;  /* 0x0000000000108947 */ /* 0x001fec0003800000 */
[----:B------:R-:W-:Y:S01]  /*10e0*/  IMAD.MOV.U32 R3, RZ, RZ, R4 ;  /* 0x000000ffff037224 */ /* 0x000fe200078e0004 */
[----:B------:R-:W-:Y:S02]  /*10f0*/  MOV R0, R25 ;  /* 0x0000001900007202 */ /* 0x000fe40000000f00 */
[----:B------:R-:W-:-:S07]  /*1100*/  MOV R28, 0x1120 ;  /* 0x00001120001c7802 */ /* 0x000fce0000000f00 */
[----:B------:R-:W-:Y:S05]  /*1110*/  CALL.REL.NOINC `($__internal_0_$__cuda_sm3x_div_rn_noftz_f32_slowpath) ;  /* 0x0000000c00747944 */ /* 0x000fea0003c00000 */
.L_x_10:
[----:B------:R-:W-:Y:S05]  /*1120*/  BSYNC.RECONVERGENT B1 ;  /* 0x0000000000017941 */ /* 0x000fea0003800200 */
.L_x_9:
[----:B------:R-:W-:-:S07]  /*1130*/  FADD R24, R24, R0 ;  /* 0x0000000018187221 */ /* 0x000fce0000000000 */
.L_x_8:
[----:B------:R-:W-:Y:S05]  /*1140*/  BSYNC.RECONVERGENT B0 ;  /* 0x0000000000007941 */ /* 0x000fea0003800200 */
.L_x_7:
[----:B------:R-:W0:Y:S02]  /*1150*/  LDC R3, c[0x0][0x3b8] ;  /* 0x0000ee00ff037b82 */ /* 0x000e240000000800 */
[----:B0-----:R-:W-:-:S07]  /*1160*/  IADD3 R16, PT, PT, R3, 0x1, RZ ;  /* 0x0000000103107810 */ /* 0x001fce0007ffe0ff */
.L_x_3:
[----:B------:R-:W0:Y:S02]  /*1170*/  LDCU UR6, c[0x0][0x3b4] ;  /* 0x00007680ff0677ac */ /* 0x000e240008000800 */
[----:B0-----:R-:W-:-:S13]  /*1180*/  ISETP.NE.AND P0, PT, R3, UR6, PT ;  /* 0x0000000603007c0c */ /* 0x001fda000bf05270 */
[----:B------:R-:W-:Y:S05]  /*1190*/  @!P0 BRA `(.L_x_2) ;  /* 0x0000000c00448947 */ /* 0x000fea0003800000 */
[----:B------:R-:W0:Y:S01]  /*11a0*/  LDC R17, c[0x0][0x3b0] ;  /* 0x0000ec00ff117b82 */ /* 0x000e220000000800 */
[----:B------:R-:W0:Y:S01]  /*11b0*/  LDCU UR7, c[0x0][0x3e0] ;  /* 0x00007c00ff0777ac */ /* 0x000e220008000800 */
[----:B------:R-:W-:Y:S01]  /*11c0*/  IADD3 R18, PT, PT, R16, -UR6, RZ ;  /* 0x8000000610127c10 */ /* 0x000fe2000fffe0ff */
[----:B------:R-:W1:Y:S05]  /*11d0*/  LDCU UR8, c[0x0][0x404] ;  /* 0x00008080ff0877ac */ /* 0x000e6a0008000800 */
[----:B------:R-:W2:Y:S01]  /*11e0*/  LDC R20, c[0x0][0x3f8] ;  /* 0x0000fe00ff147b82 */ /* 0x000ea20000000800 */
[----:B------:R-:W3:Y:S01]  /*11f0*/  LDCU UR9, c[0x0][0x408] ;  /* 0x00008100ff0977ac */ /* 0x000ee20008000800 */
[----:B------:R-:W4:Y:S06]  /*1200*/  LDCU UR10, c[0x0][0x40c] ;  /* 0x00008180ff0a77ac */ /* 0x000f2c0008000800 */
[----:B------:R-:W1:Y:S01]  /*1210*/  LDC R19, c[0x0][0x3fc] ;  /* 0x0000ff00ff137b82 */ /* 0x000e620000000800 */
[----:B0-----:R-:W-:-:S02]  /*1220*/  IMAD R17, R17, UR7, R16 ;  /* 0x0000000711117c24 */ /* 0x001fc4000f8e0210 */
[----:B---34-:R-:W-:-:S07]  /*1230*/  IMAD R16, R16, 0x3, RZ ;  /* 0x0000000310107824 */ /* 0x018fce00078e02ff */
.L_x_25:
[----:B------:R-:W0:Y:S02]  /*1240*/  LDC.64 R14, c[0x0][0x3a8] ;  /* 0x0000ea00ff0e7b82 */ /* 0x000e240000000a00 */
[----:B0-----:R-:W-:-:S05]  /*1250*/  IMAD.WIDE R14, R16, 0x4, R14 ;  /* 0x00000004100e7825 */ /* 0x001fca00078e020e */
[----:B------:R-:W1:Y:S04]  /*1260*/  LDG.E.CONSTANT R0, desc[UR4][R14.64] ;  /* 0x000000040e007981 */ /* 0x000e68000c1e9900 */
[----:B------:R0:W5:Y:S04]  /*1270*/  LDG.E.CONSTANT R7, desc[UR4][R14.64+0x4] ;  /* 0x000004040e077981 */ /* 0x000168000c1e9900 */
[----:B------:R0:W5:Y:S01]  /*1280*/  LDG.E.CONSTANT R13, desc[UR4][R14.64+0x8] ;  /* 0x000008040e0d7981 */ /* 0x000162000c1e9900 */
[----:B--2---:R-:W2:Y:S01]  /*1290*/  MUFU.RCP R3, R20 ;  /* 0x0000001400037308 */ /* 0x004ea20000001000 */
[----:B------:R-:W-:-:S04]  /*12a0*/  IADD3 R18, PT, PT, R18, 0x2, RZ ;  /* 0x0000000212127810 */ /* 0x000fc80007ffe0ff */
[----:B------:R-:W-:Y:S01]  /*12b0*/  ISETP.NE.AND P1, PT, R18, 0x1, PT ;  /* 0x000000011200780c */ /* 0x000fe20003f25270 */
        /* <DEDUP_REMOVED lines=9> */
[----:B------:R-:W-:Y:S01]  /*1350*/  IMAD.MOV.U32 R3, RZ, RZ, R2 ;  /* 0x000000ffff037224 */ /* 0x000fe200078e0002 */
[----:B------:R-:W-:Y:S02]  /*1360*/  MOV R28, 0x1390 ;  /* 0x00001390001c7802 */ /* 0x000fe40000000f00 */
[----:B0-----:R-:W-:-:S07]  /*1370*/  MOV R0, UR6 ;  /* 0x0000000600007c02 */ /* 0x001fce0008000f00 */
[----:B-----5:R-:W-:Y:S05]  /*1380*/  CALL.REL.NOINC `($__internal_0_$__cuda_sm3x_div_rn_noftz_f32_slowpath) ;  /* 0x0000000800d87944 */ /* 0x020fea0003c00000 */
[----:B------:R-:W-:-:S07]  /*1390*/  MOV R12, R0 ;  /* 0x00000000000c7202 */ /* 0x000fce0000000f00 */
.L_x_11:
[----:B------:R-:W0:Y:S01]  /*13a0*/  MUFU.RCP R0, R19 ;  /* 0x0000001300007308 */ /* 0x000e220000001000 */
[----:B-----5:R-:W-:-:S07]  /*13b0*/  FADD R7, R7, -UR9 ;  /* 0x8000000907077e21 */ /* 0x020fce0008000000 */
[----:B------:R-:W1:Y:S08]  /*13c0*/  FCHK P0, R7, R19 ;  /* 0x0000001307007302 */ /* 0x000e700000000000 */
[----:B------:R2:W3:Y:S01]  /*13d0*/  FRND.FLOOR R11, R12 ;  /* 0x0000000c000b7307 */ /* 0x0004e20000205000 */
[----:B0-----:R-:W-:-:S04]  /*13e0*/  FFMA R9, R0, -R19, 1 ;  /* 0x3f80000000097423 */ /* 0x001fc80000000813 */
[----:B------:R-:W-:-:S03]  /*13f0*/  FFMA R9, R0, R9, R0 ;  /* 0x0000000900097223 */ /* 0x000fc60000000000 */
[----:B------:R2:W0:Y:S01]  /*1400*/  F2I.FLOOR.NTZ R10, R12 ;  /* 0x0000000c000a7305 */ /* 0x0004220000207100 */
[----:B------:R-:W-:-:S04]  /*1410*/  FFMA R0, R9, R7, RZ ;  /* 0x0000000709007223 */ /* 0x000fc800000000ff */
[----:B------:R-:W-:-:S04]  /*1420*/  FFMA R3, R0, -R19, R7 ;  /* 0x8000001300037223 */ /* 0x000fc80000000007 */
[----:B------:R-:W-:Y:S01]  /*1430*/  FFMA R9, R9, R3, R0 ;  /* 0x0000000309097223 */ /* 0x000fe20000000000 */
[----:B-123--:R-:W-:Y:S06]  /*1440*/  @!P0 BRA `(.L_x_12) ;  /* 0x0000000000188947 */ /* 0x00efec0003800000 */
[----:B------:R-:W1:Y:S01]  /*1450*/  LDCU UR6, c[0x0][0x3fc] ;  /* 0x00007f80ff0677ac */ /* 0x000e620008000800 */
[----:B------:R-:W-:Y:S02]  /*1460*/  MOV R3, R7 ;  /* 0x0000000700037202 */ /* 0x000fe40000000f00 */
[----:B------:R-:W-:Y:S02]  /*1470*/  MOV R28, 0x14a0 ;  /* 0x000014a0001c7802 */ /* 0x000fe40000000f00 */
[----:B-1----:R-:W-:-:S07]  /*1480*/  MOV R0, UR6 ;  /* 0x0000000600007c02 */ /* 0x002fce0008000f00 */
[----:B0-----:R-:W-:Y:S05]  /*1490*/  CALL.REL.NOINC `($__internal_0_$__cuda_sm3x_div_rn_noftz_f32_slowpath) ;  /* 0x0000000800947944 */ /* 0x001fea0003c00000 */
[----:B------:R-:W-:-:S07]  /*14a0*/  IMAD.MOV.U32 R9, RZ, RZ, R0 ;  /* 0x000000ffff097224 */ /* 0x000fce00078e0000 */
.L_x_12:
[----:B------:R-:W1:Y:S01]  /*14b0*/  LDC R5, c[0x0][0x400] ;  /* 0x00010000ff057b82 */ /* 0x000e620000000800 */
[----:B------:R-:W-:Y:S01]  /*14c0*/  FADD R4, R13, -UR10 ;  /* 0x8000000a0d047e21 */ /* 0x000fe20008000000 */
[----:B------:R-:W-:Y:S08]  /*14d0*/  FRND.FLOOR R8, R9 ;  /* 0x0000000900087307 */ /* 0x000ff00000205000 */
[----:B------:R-:W-:Y:S08]  /*14e0*/  F2I.FLOOR.NTZ R7, R9 ;  /* 0x0000000900077305 */ /* 0x000ff00000207100 */
[----:B-1----:R-:W1:Y:S08]  /*14f0*/  MUFU.RCP R0, R5 ;  /* 0x0000000500007308 */ /* 0x002e700000001000 */
[----:B------:R-:W2:Y:S01]  /*1500*/  FCHK P0, R4, R5 ;  /* 0x0000000504007302 */ /* 0x000ea20000000000 */
[----:B-1----:R-:W-:-:S04]  /*1510*/  FFMA R3, R0, -R5, 1 ;  /* 0x3f80000000037423 */ /* 0x002fc80000000805 */
[----:B------:R-:W-:-:S04]  /*1520*/  FFMA R0, R0, R3, R0 ;  /* 0x0000000300007223 */ /* 0x000fc80000000000 */
[----:B------:R-:W-:-:S04]  /*1530*/  FFMA R3, R0, R4, RZ ;  /* 0x0000000400037223 */ /* 0x000fc800000000ff */
[----:B------:R-:W-:-:S04]  /*1540*/  FFMA R2, R3, -R5, R4 ;  /* 0x8000000503027223 */ /* 0x000fc80000000004 */
[----:B------:R-:W-:Y:S01]  /*1550*/  FFMA R0, R0, R2, R3 ;  /* 0x0000000200007223 */ /* 0x000fe20000000003 */
[----:B--2---:R-:W-:Y:S06]  /*1560*/  @!P0 BRA `(.L_x_13) ;  /* 0x0000000000148947 */ /* 0x004fec0003800000 */
[----:B------:R-:W1:Y:S01]  /*1570*/  LDCU UR6, c[0x0][0x400] ;  /* 0x00008000ff0677ac */ /* 0x000e620008000800 */
[----:B------:R-:W-:Y:S02]  /*1580*/  MOV R3, R4 ;  /* 0x0000000400037202 */ /* 0x000fe40000000f00 */
[----:B------:R-:W-:Y:S02]  /*1590*/  MOV R28, 0x15c0 ;  /* 0x000015c0001c7802 */ /* 0x000fe40000000f00 */
[----:B-1----:R-:W-:-:S07]  /*15a0*/  MOV R0, UR6 ;  /* 0x0000000600007c02 */ /* 0x002fce0008000f00 */
[----:B0-----:R-:W-:Y:S05]  /*15b0*/  CALL.REL.NOINC `($__internal_0_$__cuda_sm3x_div_rn_noftz_f32_slowpath) ;  /* 0x00000008004c7944 */ /* 0x001fea0003c00000 */
.L_x_13:
[----:B------:R-:W-:Y:S01]  /*15c0*/  ISETP.GE.AND P0, PT, R22, R7, PT ;  /* 0x000000071600720c */ /* 0x000fe20003f06270 */
[----:B------:R-:W1:Y:S01]  /*15d0*/  F2I.FLOOR.NTZ R4, R0 ;  /* 0x0000000000047305 */ /* 0x000e620000207100 */
[----:B0-----:R-:W-:Y:S01]  /*15e0*/  IADD3 R2, PT, PT, R10, 0x1, RZ ;  /* 0x000000010a027810 */ /* 0x001fe20007ffe0ff */
[----:B------:R-:W0:Y:S01]  /*15f0*/  LDC.64 R30, c[0x0][0x3a0] ;  /* 0x0000e800ff1e7b82 */ /* 0x000e220000000a00 */
[C---:B------:R-:W-:Y:S01]  /*1600*/  ISETP.LT.OR P0, PT, R23.reuse, R10, !P0 ;  /* 0x0000000a1700720c */ /* 0x040fe20004701670 */
[----:B------:R-:W-:Y:S03]  /*1610*/  BSSY.RECONVERGENT B0, `(.L_x_14) ;  /* 0x0000027000007945 */ /* 0x000fe60003800200 */
[----:B------:R-:W-:Y:S01]  /*1620*/  ISETP.GT.OR P0, PT, R23, R2, P0 ;  /* 0x000000021700720c */ /* 0x000fe20000704670 */
[----:B-1----:R-:W-:-:S12]  /*1630*/  VIADD R2, R4, 0x1 ;  /* 0x0000000104027836 */ /* 0x002fd80000000000 */
[----:B------:R-:W-:-:S04]  /*1640*/  @!P0 IADD3 R3, PT, PT, R7, 0x1, RZ ;  /* 0x0000000107038810 */ /* 0x000fc80007ffe0ff */
[----:B------:R-:W-:Y:S01]  /*1650*/  ISETP.LE.AND P0, PT, R22, R3, !P0 ;  /* 0x000000031600720c */ /* 0x000fe20004703270 */
[----:B0-----:R-:W-:-:S03]  /*1660*/  IMAD.WIDE R30, R17, 0x4, R30 ;  /* 0x00000004111e7825 */ /* 0x001fc600078e021e */
[----:B------:R-:W-:-:S04]  /*1670*/  ISETP.LT.OR P0, PT, R21, R4, !P0 ;  /* 0x000000041500720c */ /* 0x000fc80004701670 */
[----:B------:R-:W-:-:S13]  /*1680*/  ISETP.GT.OR P0, PT, R21, R2, P0 ;  /* 0x000000021500720c */ /* 0x000fda0000704670 */
[----:B------:R-:W-:Y:S05]  /*1690*/  @P0 BRA `(.L_x_15) ;  /* 0x0000000000780947 */ /* 0x000fea0003800000 */
[----:B------:R-:W2:Y:S01]  /*16a0*/  LDG.E.CONSTANT R2, desc[UR4][R30.64] ;  /* 0x000000041e027981 */ /* 0x000ea2000c1e9900 */
[----:B------:R-:W0:Y:S01]  /*16b0*/  FRND.FLOOR R3, R0 ;  /* 0x0000000000037307 */ /* 0x000e220000205000 */
[----:B------:R-:W-:Y:S01]  /*16c0*/  ISETP.NE.AND P0, PT, R23, R10, PT ;  /* 0x0000000a1700720c */ /* 0x000fe20003f05270 */
[----:B------:R-:W-:Y:S01]  /*16d0*/  FADD R11, -R11, R12 ;  /* 0x0000000c0b0b7221 */ /* 0x000fe20000000100 */
[----:B------:R-:W-:Y:S01]  /*16e0*/  ISETP.NE.AND P2, PT, R22, R7, PT ;  /* 0x000000071600720c */ /* 0x000fe20003f45270 */
[----:B------:R-:W-:Y:S01]  /*16f0*/  FADD R8, -R8, R9 ;  /* 0x0000000908087221 */ /* 0x000fe20000000100 */
[----:B------:R-:W-:Y:S01]  /*1700*/  ISETP.NE.AND P3, PT, R21, R4, PT ;  /* 0x000000041500720c */ /* 0x000fe20003f65270 */
[----:B------:R-:W-:Y:S02]  /*1710*/  BSSY.RECONVERGENT B1, `(.L_x_16) ;  /* 0x0000015000017945 */ /* 0x000fe40003800200 */
[----:B------:R-:W1:Y:S06]  /*1720*/  MUFU.RCP R6, R25 ;  /* 0x0000001900067308 */ /* 0x000e6c0000001000 */
[----:B------:R-:W-:Y:S01]  /*1730*/  @!P0 FADD R11, -R11, 1 ;  /* 0x3f8000000b0b8421 */ /* 0x000fe20000000100 */
[----:B0-----:R-:W-:Y:S01]  /*1740*/  FADD R3, -R3, R0 ;  /* 0x0000000003037221 */ /* 0x001fe20000000100 */
[----:B------:R-:W-:-:S03]  /*1750*/  @!P2 FADD R8, -R8, 1 ;  /* 0x3f8000000808a421 */ /* 0x000fc60000000100 */
[----:B------:R-:W-:Y:S01]  /*1760*/  @!P3 FADD R3, -R3, 1 ;  /* 0x3f8000000303b421 */ /* 0x000fe20000000100 */
[----:B------:R-:W-:-:S04]  /*1770*/  FMUL R8, R11, R8 ;  /* 0x000000080b087220 */ /* 0x000fc80000400000 */
[----:B------:R-:W-:Y:S01]  /*1780*/  FMUL R8, R3, R8 ;  /* 0x0000000803087220 */ /* 0x000fe20000400000 */
[----:B-1----:R-:W-:-:S03]  /*1790*/  FFMA R5, -R25, R6, 1 ;  /* 0x3f80000019057423 */ /* 0x002fc60000000106 */
        /* <DEDUP_REMOVED lines=8> */
[----:B------:R-:W-:Y:S02]  /*1820*/  MOV R3, R4 ;  /* 0x0000000400037202 */ /* 0x000fe40000000f00 */
[----:B------:R-:W-:Y:S02]  /*1830*/  MOV R0, R25 ;  /* 0x0000001900007202 */ /* 0x000fe40000000f00 */
[----:B------:R-:W-:-:S07]  /*1840*/  MOV R28, 0x1860 ;  /* 0x00001860001c7802 */ /* 0x000fce0000000f00 */
[----:B------:R-:W-:Y:S05]  /*1850*/  CALL.REL.NOINC `($__internal_0_$__cuda_sm3x_div_rn_noftz_f32_slowpath) ;  /* 0x0000000400a47944 */ /* 0x000fea0003c00000 */
.L_x_17:
[----:B------:R-:W-:Y:S05]  /*1860*/  BSYNC.RECONVERGENT B1 ;  /* 0x0000000000017941 */ /* 0x000fea0003800200 */
.L_x_16:
[----:B------:R-:W-:-:S07]  /*1870*/  FADD R24, R24, R0 ;  /* 0x0000000018187221 */ /* 0x000fce0000000000 */
.L_x_15:
[----:B------:R-:W-:Y:S05]  /*1880*/  BSYNC.RECONVERGENT B0 ;  /* 0x0000000000007941 */ /* 0x000fea0003800200 */
.L_x_14:
[----:B------:R-:W2:Y:S04]  /*1890*/  LDG.E.CONSTANT R0, desc[UR4][R14.64+0xc] ;  /* 0x00000c040e007981 */ /* 0x000ea8000c1e9900 */
[----:B------:R0:W5:Y:S04]  /*18a0*/  LDG.E.CONSTANT R7, desc[UR4][R14.64+0x10] ;  /* 0x000010040e077981 */ /* 0x000168000c1e9900 */
[----:B------:R0:W5:Y:S01]  /*18b0*/  LDG.E.CONSTANT R10, desc[UR4][R14.64+0x14] ;  /* 0x000014040e0a7981 */ /* 0x000162000c1e9900 */
[----:B------:R-:W1:Y:S02]  /*18c0*/  MUFU.RCP R3, R20 ;  /* 0x0000001400037308 */ /* 0x000e640000001000 */
[----:B-1----:R-:W-:-:S04]  /*18d0*/  FFMA R12, R3, -R20, 1 ;  /* 0x3f800000030c7423 */ /* 0x002fc80000000814 */
[----:B------:R-:W-:Y:S01]  /*18e0*/  FFMA R12, R3, R12, R3 ;  /* 0x0000000c030c7223 */ /* 0x000fe20000000003 */
[----:B--2---:R-:W-:-:S04]  /*18f0*/  FADD R2, R0, -UR8 ;  /* 0x8000000800027e21 */ /* 0x004fc80008000000 */
[----:B------:R-:W1:Y:S01]  /*1900*/  FCHK P0, R2, R20 ;  /* 0x0000001402007302 */ /* 0x000e620000000000 */
[----:B------:R-:W-:-:S04]  /*1910*/  FFMA R3, R12, R2, RZ ;  /* 0x000000020c037223 */ /* 0x000fc800000000ff */
[----:B------:R-:W-:-:S04]  /*1920*/  FFMA R0, R3, -R20, R2 ;  /* 0x8000001403007223 */ /* 0x000fc80000000002 */
[----:B------:R-:W-:Y:S01]  /*1930*/  FFMA R12, R12, R0, R3 ;  /* 0x000000000c0c7223 */ /* 0x000fe20000000003 */
[----:B01----:R-:W-:Y:S06]  /*1940*/  @!P0 BRA `(.L_x_18) ;  /* 0x0000000000188947 */ /* 0x003fec0003800000 */
[----:B------:R-:W0:Y:S01]  /*1950*/  LDCU UR6, c[0x0][0x3f8] ;  /* 0x00007f00ff0677ac */ /* 0x000e220008000800 */
[----:B------:R-:W-:Y:S02]  /*1960*/  MOV R3, R2 ;  /* 0x0000000200037202 */ /* 0x000fe40000000f00 */
[----:B------:R-:W-:Y:S02]  /*1970*/  MOV R28, 0x19a0 ;  /* 0x000019a0001c7802 */ /* 0x000fe40000000f00 */
[----:B0-----:R-:W-:-:S07]  /*1980*/  MOV R0, UR6 ;  /* 0x0000000600007c02 */ /* 0x001fce0008000f00 */
[----:B-----5:R-:W-:Y:S05]  /*1990*/  CALL.REL.NOINC `($__internal_0_$__cuda_sm3x_div_rn_noftz_f32_slowpath) ;  /* 0x0000000400547944 */ /* 0x020fea0003c00000 */
[----:B------:R-:W-:-:S07]  /*19a0*/  IMAD.MOV.U32 R12, RZ, RZ, R0 ;  /* 0x000000ffff0c7224 */ /* 0x000fce00078e0000 */
.L_x_18:
        /* <DEDUP_REMOVED lines=16> */
[----:B------:R-:W-:-:S07]  /*1ab0*/  MOV R14, R0 ;  /* 0x00000000000e7202 */ /* 0x000fce0000000f00 */
.L_x_19:
        /* <DEDUP_REMOVED lines=14> */
[----:B------:R-:W-:Y:S01]  /*1ba0*/  MOV R28, 0x1bd0 ;  /* 0x00001bd0001c7802 */ /* 0x000fe20000000f00 */
[----:B-1----:R-:W-:-:S07]  /*1bb0*/  IMAD.U32 R0, RZ, RZ, UR6 ;  /* 0x00000006ff007e24 */ /* 0x002fce000f8e00ff */
[----:B0-----:R-:W-:Y:S05]  /*1bc0*/  CALL.REL.NOINC `($__internal_0_$__cuda_sm3x_div_rn_noftz_f32_slowpath) ;  /* 0x0000000000c87944 */ /* 0x001fea0003c00000 */
.L_x_20:
[----:B------:R-:W-:Y:S01]  /*1bd0*/  ISETP.GE.AND P0, PT, R22, R7, PT ;  /* 0x000000071600720c */ /* 0x000fe20003f06270 */
[----:B------:R-:W1:Y:S01]  /*1be0*/  F2I.FLOOR.NTZ R4, R0 ;  /* 0x0000000000047305 */ /* 0x000e620000207100 */
[----:B0-----:R-:W-:Y:S01]  /*1bf0*/  IADD3 R2, PT, PT, R8, 0x1, RZ ;  /* 0x0000000108027810 */ /* 0x001fe20007ffe0ff */
[----:B------:R-:W-:Y:S01]  /*1c00*/  BSSY.RECONVERGENT B0, `(.L_x_21) ;  /* 0x0000027000007945 */ /* 0x000fe20003800200 */
[----:B------:R-:W-:-:S04]  /*1c10*/  ISETP.LT.OR P0, PT, R23, R8, !P0 ;  /* 0x000000081700720c */ /* 0x000fc80004701670 */
[----:B------:R-:W-:Y:S02]  /*1c20*/  ISETP.GT.OR P0, PT, R23, R2, P0 ;  /* 0x000000021700720c */ /* 0x000fe40000704670 */
[----:B-1----:R-:W-:-:S11]  /*1c30*/  IADD3 R2, PT, PT, R4, 0x1, RZ ;  /* 0x0000000104027810 */ /* 0x002fd60007ffe0ff */
[----:B------:R-:W-:-:S04]  /*1c40*/  @!P0 IADD3 R3, PT, PT, R7, 0x1, RZ ;  /* 0x0000000107038810 */ /* 0x000fc80007ffe0ff */
[----:B------:R-:W-:-:S04]  /*1c50*/  ISETP.LE.AND P0, PT, R22, R3, !P0 ;  /* 0x000000031600720c */ /* 0x000fc80004703270 */
        /* <DEDUP_REMOVED lines=27> */
[----:B------:R-:W-:Y:S01]  /*1e10*/  MOV R3, R30 ;  /* 0x0000001e00037202 */ /* 0x000fe20000000f00 */
[----:B------:R-:W-:Y:S01]  /*1e20*/  IMAD.MOV.U32 R0, RZ, RZ, R25 ;  /* 0x000000ffff007224 */ /* 0x000fe200078e0019 */
[----:B------:R-:W-:-:S07]  /*1e30*/  MOV R28, 0x1e50 ;  /* 0x00001e50001c7802 */ /* 0x000fce0000000f00 */
[----:B------:R-:W-:Y:S05]  /*1e40*/  CALL.REL.NOINC `($__internal_0_$__cuda_sm3x_div_rn_noftz_f32_slowpath) ;  /* 0x0000000000287944 */ /* 0x000fea0003c00000 */
.L_x_24:
[----:B------:R-:W-:Y:S05]  /*1e50*/  BSYNC.RECONVERGENT B1 ;  /* 0x0000000000017941 */ /* 0x000fea0003800200 */
.L_x_23:
[----:B------:R-:W-:-:S07]  /*1e60*/  FADD R24, R24, R0 ;  /* 0x0000000018187221 */ /* 0x000fce0000000000 */
.L_x_22:
[----:B------:R-:W-:Y:S05]  /*1e70*/  BSYNC.RECONVERGENT B0 ;  /* 0x0000000000007941 */ /* 0x000fea0003800200 */
.L_x_21:
[----:B------:R-:W-:Y:S02]  /*1e80*/  IADD3 R17, PT, PT, R17, 0x2, RZ ;  /* 0x0000000211117810 */ /* 0x000fe40007ffe0ff */
[----:B------:R-:W-:Y:S01]  /*1e90*/  IADD3 R16, PT, PT, R16, 0x6, RZ ;  /* 0x0000000610107810 */ /* 0x000fe20007ffe0ff */
[----:B------:R-:W-:Y:S06]  /*1ea0*/  @P1 BRA `(.L_x_25) ;  /* 0xfffffff000e41947 */ /* 0x000fec000383ffff */
.L_x_2:
[----:B------:R-:W0:Y:S02]  /*1eb0*/  LDC.64 R2, c[0x0][0x380] ;  /* 0x0000e000ff027b82 */ /* 0x000e240000000a00 */
[----:B0-----:R-:W-:-:S05]  /*1ec0*/  IMAD.WIDE R26, R26, 0x4, R2 ;  /* 0x000000041a1a7825 */ /* 0x001fca00078e0202 */
[----:B------:R-:W-:Y:S01]  /*1ed0*/  STG.E desc[UR4][R26.64], R24 ;  /* 0x000000181a007986 */ /* 0x000fe2000c101904 */
[----:B------:R-:W-:Y:S05]  /*1ee0*/  EXIT ;  /* 0x000000000000794d */ /* 0x000fea0003800000 */
        .weak           $__internal_0_$__cuda_sm3x_div_rn_noftz_f32_slowpath
        .type           $__internal_0_$__cuda_sm3x_div_rn_noftz_f32_slowpath,@function
        .size           $__internal_0_$__cuda_sm3x_div_rn_noftz_f32_slowpath,(.L_x_38 - $__internal_0_$__cuda_sm3x_div_rn_noftz_f32_slowpath)
$__internal_0_$__cuda_sm3x_div_rn_noftz_f32_slowpath:
[----:B------:R-:W-:Y:S01]  /*1ef0*/  SHF.R.U32.HI R6, RZ, 0x17, R0 ;  /* 0x00000017ff067819 */ /* 0x000fe20000011600 */
[----:B------:R-:W-:Y:S01]  /*1f00*/  BSSY.RECONVERGENT B2, `(.L_x_26) ;  /* 0x0000063000027945 */ /* 0x000fe20003800200 */
[----:B------:R-:W-:Y:S02]  /*1f10*/  SHF.R.U32.HI R4, RZ, 0x17, R3 ;  /* 0x00000017ff047819 */ /* 0x000fe40000011603 */
[----:B------:R-:W-:Y:S02]  /*1f20*/  LOP3.LUT R6, R6, 0xff, RZ, 0xc0, !PT ;  /* 0x000000ff06067812 */ /* 0x000fe400078ec0ff */
[----:B------:R-:W-:Y:S02]  /*1f30*/  LOP3.LUT R4, R4, 0xff, RZ, 0xc0, !PT ;  /* 0x000000ff04047812 */ /* 0x000fe400078ec0ff */
[----:B------:R-:W-:Y:S02]  /*1f40*/  IADD3 R5, PT, PT, R6, -0x1, RZ ;  /* 0xffffffff06057810 */ /* 0x000fe40007ffe0ff */
[----:B------:R-:W-:-:S02]  /*1f50*/  IADD3 R2, PT, PT, R4, -0x1, RZ ;  /* 0xffffffff04027810 */ /* 0x000fc40007ffe0ff */
[----:B------:R-:W-:-:S04]  /*1f60*/  ISETP.GT.U32.AND P0, PT, R5, 0xfd, PT ;  /* 0x000000fd0500780c */ /* 0x000fc80003f04070 */
[----:B------:R-:W-:-:S13]  /*1f70*/  ISETP.GT.U32.OR P0, PT, R2, 0xfd, P0 ;  /* 0x000000fd0200780c */ /* 0x000fda0000704470 */
[----:B------:R-:W-:Y:S01]  /*1f80*/  @!P0 IMAD.MOV.U32 R27, RZ, RZ, RZ ;  /* 0x000000ffff1b8224 */ /* 0x000fe200078e00ff */
[----:B------:R-:W-:Y:S06]  /*1f90*/  @!P0 BRA `(.L_x_27) ;  /* 0x00000000005c8947 */ /* 0x000fec0003800000 */
[----:B------:R-:W-:Y:S02]  /*1fa0*/  FSETP.GTU.FTZ.AND P0, PT, |R3|, +INF , PT ;  /* 0x7f8000000300780b */ /* 0x000fe40003f1c200 */
[----:B------:R-:W-:-:S04]  /*1fb0*/  FSETP.GTU.FTZ.AND P2, PT, |R0|, +INF , PT ;  /* 0x7f8000000000780b */ /* 0x000fc80003f5c200 */
[----:B------:R-:W-:-:S13]  /*1fc0*/  PLOP3.LUT P0, PT, P0, P2, PT, 0xf8, 0x8f ;  /* 0x00000000008f781c */ /* 0x000fda0000705f70 */
[----:B------:R-:W-:Y:S05]  /*1fd0*/  @P0 BRA `(.L_x_28) ;  /* 0x0000000400500947 */ /* 0x000fea0003800000 */
[----:B------:R-:W-:-:S13]  /*1fe0*/  LOP3.LUT P0, RZ, R0, 0x7fffffff, R3, 0xc8, !PT ;  /* 0x7fffffff00ff7812 */ /* 0x000fda000780c803 */
[----:B------:R-:W-:Y:S05]  /*1ff0*/  @!P0 BRA `(.L_x_29) ;  /* 0x0000000400408947 */ /* 0x000fea0003800000 */
[C---:B------:R-:W-:Y:S02]  /*2000*/  FSETP.NEU.FTZ.AND P0, PT, |R3|.reuse, +INF , PT ;  /* 0x7f8000000300780b */ /* 0x040fe40003f1d200 */
[----:B------:R-:W-:Y:S02]  /*2010*/  FSETP.NEU.FTZ.AND P3, PT, |R0|, +INF , PT ;  /* 0x7f8000000000780b */ /* 0x000fe40003f7d200 */
[----:B------:R-:W-:-:S11]  /*2020*/  FSETP.NEU.FTZ.AND P2, PT, |R3|, +INF , PT ;  /* 0x7f8000000300780b */ /* 0x000fd60003f5d200 */
[----:B------:R-:W-:Y:S05]  /*2030*/  @!P3 BRA !P0, `(.L_x_29) ;  /* 0x000000040030b947 */ /* 0x000fea0004000000 */
[----:B------:R-:W-:-:S04]  /*2040*/  LOP3.LUT P0, RZ, R3, 0x7fffffff, RZ, 0xc0, !PT ;  /* 0x7fffffff03ff7812 */ /* 0x000fc8000780c0ff */
[----:B------:R-:W-:-:S13]  /*2050*/  PLOP3.LUT P0, PT, P3, P0, PT, 0x2f, 0xf2 ;  /* 0x0000000000f2781c */ /* 0x000fda0001f00577 */
[----:B------:R-:W-:Y:S05]  /*2060*/  @P0 BRA `(.L_x_30) ;  /* 0x00000004001c0947 */ /* 0x000fea0003800000 */
[----:B------:R-:W-:-:S04]  /*2070*/  LOP3.LUT P0, RZ, R0, 0x7fffffff, RZ, 0xc0, !PT ;  /* 0x7fffffff00ff7812 */ /* 0x000fc8000780c0ff */
[----:B------:R-:W-:-:S13]  /*2080*/  PLOP3.LUT P0, PT, P2, P0, PT, 0x2f, 0xf2 ;  /* 0x0000000000f2781c */ /* 0x000fda0001700577 */
[----:B------:R-:W-:Y:S05]  /*2090*/  @P0 BRA `(.L_x_31) ;  /* 0x0000000400040947 */ /* 0x000fea0003800000 */
[----:B------:R-:W-:Y:S02]  /*20a0*/  ISETP.GE.AND P0, PT, R2, RZ, PT ;  /* 0x000000ff0200720c */ /* 0x000fe40003f06270 */
[----:B------:R-:W-:-:S11]  /*20b0*/  ISETP.GE.AND P2, PT, R5, RZ, PT ;  /* 0x000000ff0500720c */ /* 0x000fd60003f46270 */
[----:B------:R-:W-:Y:S01]  /*20c0*/  @P0 MOV R27, RZ ;  /* 0x000000ff001b0202 */ /* 0x000fe20000000f00 */
[----:B------:R-:W-:Y:S01]  /*20d0*/  @!P0 FFMA R3, R3, 1.84467440737095516160e+19, RZ ;  /* 0x5f80000003038823 */ /* 0x000fe200000000ff */
[----:B------:R-:W-:Y:S01]  /*20e0*/  @!P0 MOV R27, 0xffffffc0 ;  /* 0xffffffc0001b8802 */ /* 0x000fe20000000f00 */
[----:B------:R-:W-:-:S03]  /*20f0*/  @!P2 FFMA R0, R0, 1.84467440737095516160e+19, RZ ;  /* 0x5f8000000000a823 */ /* 0x000fc600000000ff */
[----:B------:R-:W-:-:S07]  /*2100*/  @!P2 IADD3 R27, PT, PT, R27, 0x40, RZ ;  /* 0x000000401b1ba810 */ /* 0x000fce0007ffe0ff */
.L_x_27:
[----:B------:R-:W-:Y:S01]  /*2110*/  LEA R5, R6, 0xc0800000, 0x17 ;  /* 0xc080000006057811 */ /* 0x000fe200078eb8ff */
[----:B------:R-:W-:Y:S01]  /*2120*/  VIADD R4, R4, 0xffffff81 ;  /* 0xffffff8104047836 */ /* 0x000fe20000000000 */
[----:B------:R-:W-:Y:S02]  /*2130*/  BSSY.RECONVERGENT B3, `(.L_x_32) ;  /* 0x0000035000037945 */ /* 0x000fe40003800200 */
[----:B------:R-:W-:Y:S01]  /*2140*/  IADD3 R2, PT, PT, -R5, R0, RZ ;  /* 0x0000000005027210 */ /* 0x000fe20007ffe1ff */
[C---:B------:R-:W-:Y:S01]  /*2150*/  IMAD R3, R4.reuse, -0x800000, R3 ;  /* 0xff80000004037824 */ /* 0x040fe200078e0203 */
[----:B------:R-:W-:Y:S02]  /*2160*/  IADD3 R6, PT, PT, R4, 0x7f, -R6 ;  /* 0x0000007f04067810 */ /* 0x000fe40007ffe806 */
[----:B------:R-:W0:Y:S01]  /*2170*/  MUFU.RCP R0, R2 ;  /* 0x0000000200007308 */ /* 0x000e220000001000 */
[----:B------:R-:W-:Y:S01]  /*2180*/  FADD.FTZ R5, -R2, -RZ ;  /* 0x800000ff02057221 */ /* 0x000fe20000010100 */
[----:B------:R-:W-:-:S03]  /*2190*/  IADD3 R27, PT, PT, R6, R27, RZ ;  /* 0x0000001b061b7210 */ /* 0x000fc60007ffe0ff */
[----:B0-----:R-:W-:-:S04]  /*21a0*/  FFMA R29, R0, R5, 1 ;  /* 0x3f800000001d7423 */ /* 0x001fc80000000005 */
[----:B------:R-:W-:-:S04]  /*21b0*/  FFMA R0, R0, R29, R0 ;  /* 0x0000001d00007223 */ /* 0x000fc80000000000 */
[----:B------:R-:W-:-:S04]  /*21c0*/  FFMA R4, R3, R0, RZ ;  /* 0x0000000003047223 */ /* 0x000fc800000000ff */
[----:B------:R-:W-:-:S04]  /*21d0*/  FFMA R29, R5, R4, R3 ;  /* 0x00000004051d7223 */ /* 0x000fc80000000003 */
[----:B------:R-:W-:-:S04]  /*21e0*/  FFMA R4, R0, R29, R4 ;  /* 0x0000001d00047223 */ /* 0x000fc80000000004 */
[----:B------:R-:W-:-:S04]  /*21f0*/  FFMA R3, R5, R4, R3 ;  /* 0x0000000405037223 */ /* 0x000fc80000000003 */
[----:B------:R-:W-:-:S05]  /*2200*/  FFMA R2, R0, R3, R4 ;  /* 0x0000000300027223 */ /* 0x000fca0000000004 */
[----:B------:R-:W-:-:S04]  /*2210*/  SHF.R.U32.HI R6, RZ, 0x17, R2 ;  /* 0x00000017ff067819 */ /* 0x000fc80000011602 */
[----:B------:R-:W-:-:S04]  /*2220*/  LOP3.LUT R6, R6, 0xff, RZ, 0xc0, !PT ;  /* 0x000000ff06067812 */ /* 0x000fc800078ec0ff */
[----:B------:R-:W-:-:S04]  /*2230*/  IADD3 R5, PT, PT, R6, R27, RZ ;  /* 0x0000001b06057210 */ /* 0x000fc80007ffe0ff */
[----:B------:R-:W-:-:S04]  /*2240*/  IADD3 R6, PT, PT, R5, -0x1, RZ ;  /* 0xffffffff05067810 */ /* 0x000fc80007ffe0ff */
[----:B------:R-:W-:-:S13]  /*2250*/  ISETP.GE.U32.AND P0, PT, R6, 0xfe, PT ;  /* 0x000000fe0600780c */ /* 0x000fda0003f06070 */
[----:B------:R-:W-:Y:S05]  /*2260*/  @!P0 BRA `(.L_x_33) ;  /* 0x0000000000808947 */ /* 0x000fea0003800000 */
[----:B------:R-:W-:-:S13]  /*2270*/  ISETP.GT.AND P0, PT, R5, 0xfe, PT ;  /* 0x000000fe0500780c */ /* 0x000fda0003f04270 */
[----:B------:R-:W-:Y:S05]  /*2280*/  @P0 BRA `(.L_x_34) ;  /* 0x00000000006c0947 */ /* 0x000fea0003800000 */
[----:B------:R-:W-:-:S13]  /*2290*/  ISETP.GE.AND P0, PT, R5, 0x1, PT ;  /* 0x000000010500780c */ /* 0x000fda0003f06270 */
[----:B------:R-:W-:Y:S05]  /*22a0*/  @P0 BRA `(.L_x_35) ;  /* 0x0000000000740947 */ /* 0x000fea0003800000 */
[----:B------:R-:W-:Y:S02]  /*22b0*/  ISETP.GE.AND P0, PT, R5, -0x18, PT ;  /* 0xffffffe80500780c */ /* 0x000fe40003f06270 */
[----:B------:R-:W-:-:S11]  /*22c0*/  LOP3.LUT R2, R2, 0x80000000, RZ, 0xc0, !PT ;  /* 0x8000000002027812 */ /* 0x000fd600078ec0ff */
[----:B------:R-:W-:Y:S05]  /*22d0*/  @!P0 BRA `(.L_x_35) ;  /* 0x0000000000688947 */ /* 0x000fea0003800000 */
[CCC-:B------:R-:W-:Y:S01]  /*22e0*/  FFMA.RZ R6, R0.reuse, R3.reuse, R4.reuse ;  /* 0x0000000300067223 */ /* 0x1c0fe2000000c004 */
[CCC-:B------:R-:W-:Y:S01]  /*22f0*/  FFMA.RP R27, R0.reuse, R3.reuse, R4.reuse ;  /* 0x00000003001b7223 */ /* 0x1c0fe20000008004 */
[----:B------:R-:W-:Y:S01]  /*2300*/  FFMA.RM R0, R0, R3, R4 ;  /* 0x0000000300007223 */ /* 0x000fe20000004004 */
[C---:B------:R-:W-:Y:S02]  /*2310*/  IADD3 R3, PT, PT, R5.reuse, 0x20, RZ ;  /* 0x0000002005037810 */ /* 0x040fe40007ffe0ff */
[----:B------:R-:W-:Y:S02]  /*2320*/  LOP3.LUT R4, R6, 0x7fffff, RZ, 0xc0, !PT ;  /* 0x007fffff06047812 */ /* 0x000fe400078ec0ff */
[C---:B------:R-:W-:Y:S02]  /*2330*/  ISETP.NE.AND P3, PT, R5.reuse, RZ, PT ;  /* 0x000000ff0500720c */ /* 0x040fe40003f65270 */
[----:B------:R-:W-:Y:S02]  /*2340*/  LOP3.LUT R4, R4, 0x800000, RZ, 0xfc, !PT ;  /* 0x0080000004047812 */ /* 0x000fe400078efcff */
[----:B------:R-:W-:Y:S01]  /*2350*/  ISETP.NE.AND P2, PT, R5, RZ, PT ;  /* 0x000000ff0500720c */ /* 0x000fe20003f45270 */
[----:B------:R-:W-:Y:S01]  /*2360*/  IMAD.MOV R5, RZ, RZ, -R5 ;  /* 0x000000ffff057224 */ /* 0x000fe200078e0a05 */
[----:B------:R-:W-:-:S02]  /*2370*/  SHF.L.U32 R3, R4, R3, RZ ;  /* 0x0000000304037219 */ /* 0x000fc400000006ff */
[----:B------:R-:W-:Y:S02]  /*2380*/  FSETP.NEU.FTZ.AND P0, PT, R27, R0, PT ;  /* 0x000000001b00720b */ /* 0x000fe40003f1d000 */
[----:B------:R-:W-:Y:S02]  /*2390*/  SEL R5, R5, RZ, P3 ;  /* 0x000000ff05057207 */ /* 0x000fe40001800000 */
[----:B------:R-:W-:Y:S02]  /*23a0*/  ISETP.NE.AND P2, PT, R3, RZ, P2 ;  /* 0x000000ff0300720c */ /* 0x000fe40001745270 */
[----:B------:R-:W-:Y:S02]  /*23b0*/  SHF.R.U32.HI R5, RZ, R5, R4 ;  /* 0x00000005ff057219 */ /* 0x000fe40000011604 */
[----:B------:R-:W-:Y:S02]  /*23c0*/  PLOP3.LUT P0, PT, P0, P2, PT, 0xf8, 0x8f ;  /* 0x00000000008f781c */ /* 0x000fe40000705f70 */
[----:B------:R-:W-:-:S02]  /*23d0*/  SHF.R.U32.HI R3, RZ, 0x1, R5 ;  /* 0x00000001ff037819 */ /* 0x000fc40000011605 */
[----:B------:R-:W-:-:S04]  /*23e0*/  SEL R0, RZ, 0x1, !P0 ;  /* 0x00000001ff007807 */ /* 0x000fc80004000000 */
[----:B------:R-:W-:-:S04]  /*23f0*/  LOP3.LUT R0, R0, 0x1, R3, 0xf8, !PT ;  /* 0x0000000100007812 */ /* 0x000fc800078ef803 */
[----:B------:R-:W-:-:S04]  /*2400*/  LOP3.LUT R0, R0, R5, RZ, 0xc0, !PT ;  /* 0x0000000500007212 */ /* 0x000fc800078ec0ff */
[----:B------:R-:W-:-:S04]  /*2410*/  IADD3 R3, PT, PT, R3, R0, RZ ;  /* 0x0000000003037210 */ /* 0x000fc80007ffe0ff */
[----:B------:R-:W-:Y:S01]  /*2420*/  LOP3.LUT R2, R3, R2, RZ, 0xfc, !PT ;  /* 0x0000000203027212 */ /* 0x000fe200078efcff */
[----:B------:R-:W-:Y:S06]  /*2430*/  BRA `(.L_x_35) ;  /* 0x0000000000107947 */ /* 0x000fec0003800000 */
.L_x_34:
[----:B------:R-:W-:-:S04]  /*2440*/  LOP3.LUT R2, R2, 0x80000000, RZ, 0xc0, !PT ;  /* 0x8000000002027812 */ /* 0x000fc800078ec0ff */
[----:B------:R-:W-:Y:S01]  /*2450*/  LOP3.LUT R2, R2, 0x7f800000, RZ, 0xfc, !PT ;  /* 0x7f80000002027812 */ /* 0x000fe200078efcff */
[----:B------:R-:W-:Y:S06]  /*2460*/  BRA `(.L_x_35) ;  /* 0x0000000000047947 */ /* 0x000fec0003800000 */
.L_x_33:
[----:B------:R-:W-:-:S07]  /*2470*/  LEA R2, R27, R2, 0x17 ;  /* 0x000000021b027211 */ /* 0x000fce00078eb8ff */
.L_x_35:
[----:B------:R-:W-:Y:S05]  /*2480*/  BSYNC.RECONVERGENT B3 ;  /* 0x0000000000037941 */ /* 0x000fea0003800200 */
.L_x_32:
[----:B------:R-:W-:Y:S01]  /*2490*/  MOV R0, R2 ;  /* 0x0000000200007202 */ /* 0x000fe20000000f00 */
[----:B------:R-:W-:Y:S06]  /*24a0*/  BRA `(.L_x_36) ;  /* 0x0000000000207947 */ /* 0x000fec0003800000 */
.L_x_31:
[----:B------:R-:W-:-:S04]  /*24b0*/  LOP3.LUT R0, R0, 0x80000000, R3, 0x48, !PT ;  /* 0x8000000000007812 */ /* 0x000fc800078e4803 */
[----:B------:R-:W-:Y:S01]  /*24c0*/  LOP3.LUT R0, R0, 0x7f800000, RZ, 0xfc, !PT ;  /* 0x7f80000000007812 */ /* 0x000fe200078efcff */
[----:B------:R-:W-:Y:S06]  /*24d0*/  BRA `(.L_x_36) ;  /* 0x0000000000147947 */ /* 0x000fec0003800000 */
.L_x_30:
[----:B------:R-:W-:Y:S01]  /*24e0*/  LOP3.LUT R0, R0, 0x80000000, R3, 0x48, !PT ;  /* 0x8000000000007812 */ /* 0x000fe200078e4803 */
[----:B------:R-:W-:Y:S06]  /*24f0*/  BRA `(.L_x_36) ;  /* 0x00000000000c7947 */ /* 0x000fec0003800000 */
.L_x_29:
[----:B------:R-:W0:Y:S01]  /*2500*/  MUFU.RSQ R0, -QNAN ;  /* 0xffc0000000007908 */ /* 0x000e220000001400 */
[----:B------:R-:W-:Y:S05]  /*2510*/  BRA `(.L_x_36) ;  /* 0x0000000000047947 */ /* 0x000fea0003800000 */
.L_x_28:
[----:B------:R-:W-:-:S07]  /*2520*/  FADD.FTZ R0, R3, R0 ;  /* 0x0000000003007221 */ /* 0x000fce0000010000 */
.L_x_36:
[----:B------:R-:W-:Y:S05]  /*2530*/  BSYNC.RECONVERGENT B2 ;  /* 0x0000000000027941 */ /* 0x000fea0003800200 */
.L_x_26:
[----:B------:R-:W-:-:S04]  /*2540*/  HFMA2 R29, -RZ, RZ, 0, 0 ;  /* 0x00000000ff1d7431 */ /* 0x000fc800000001ff */
[----:B0-----:R-:W-:Y:S05]  /*2550*/  RET.REL.NODEC R28 `(_Z27wave_kernel_fused_optimizedPfPKfS1_S1_S1_S1_iiiiiiiiiiiiifffffffffff) ;  /* 0xffffffd81ca87950 */ /* 0x001fea0003c3ffff */
.L_x_37:
[----:B------:R-:W-:-:S00]  /*2560*/  BRA `(.L_x_37) ;  /* 0xfffffffc00fc7947 */ /* 0x000fc0000383ffff */
[----:B------:R-:W-:-:S00]  /*2570*/  NOP ;  /* 0x0000000000007918 */ /* 0x000fc00000000000 */
        /* <DEDUP_REMOVED lines=8> */
.L_x_38:


//--------------------- .nv.shared._Z27wave_kernel_fused_optimizedPfPKfS1_S1_S1_S1_iiiiiiiiiiiiifffffffffff --------------------------
	.section	.nv.shared._Z27wave_kernel_fused_optimizedPfPKfS1_S1_S1_S1_iiiiiiiiiiiiifffffffffff,"aw",@nobits
	.sectionflags	@""
	.align	4
.nv.shared._Z27wave_kernel_fused_optimizedPfPKfS1_S1_S1_S1_iiiiiiiiiiiiifffffffffff:
	.zero		10752


//--------------------- .nv.shared.reserved.0     --------------------------
	.section	.nv.shared.reserved.0,"aw",@nobits
	.weak		__nv_reservedSMEM_offset_0_alias
	.size		__nv_reservedSMEM_offset_0_alias, 0, 64
	.other		__nv_reservedSMEM_offset_0_alias,@"STO_CUDA_RESERVED_SHARED STV_DEFAULT"
__nv_reservedSMEM_offset_0_alias:
	.zero		0
	.zero		64


//--------------------- .nv.constant0._Z27wave_kernel_fused_optimizedPfPKfS1_S1_S1_S1_iiiiiiiiiiiiifffffffffff --------------------------
	.section	.nv.constant0._Z27wave_kernel_fused_optimizedPfPKfS1_S1_S1_S1_iiiiiiiiiiiiifffffffffff,"a",@progbits
	.sectionflags	@""
	.align	4
.nv.constant0._Z27wave_kernel_fused_optimizedPfPKfS1_S1_S1_S1_iiiiiiiiiiiiifffffffffff:
	.zero		1040


//--------------------- SYMBOLS --------------------------

	.type		.nv.reservedSmem.offset0,@object
	.size		.nv.reservedSmem.offset0,0x4
	.type		.nv.reservedSmem.cap,@object
	.size		.nv.reservedSmem.cap,0x4
